//
// Generated by NVIDIA NVVM Compiler
//
// Compiler Build ID: CL-36424714
// Cuda compilation tools, release 13.0, V13.0.88
// Based on NVVM 20.0.0
//

.version 9.0
.target sm_100
.address_size 64

	// .globl	_Z25flash_attention_kernel_v2PKfS0_S0_PfS1_iiiif
// _ZZ25flash_attention_kernel_v2PKfS0_S0_PfS1_iiiifE6K_tile has been demoted
// _ZZ25flash_attention_kernel_v2PKfS0_S0_PfS1_iiiifE6V_tile has been demoted
// _ZZ31flash_attention_backward_kernelPKfS0_S0_S0_S0_S0_PfS1_S1_iiiifE6K_tile has been demoted
// _ZZ31flash_attention_backward_kernelPKfS0_S0_S0_S0_S0_PfS1_S1_iiiifE6V_tile has been demoted

.visible .entry _Z25flash_attention_kernel_v2PKfS0_S0_PfS1_iiiif(
	.param .u64 .ptr .align 1 _Z25flash_attention_kernel_v2PKfS0_S0_PfS1_iiiif_param_0,
	.param .u64 .ptr .align 1 _Z25flash_attention_kernel_v2PKfS0_S0_PfS1_iiiif_param_1,
	.param .u64 .ptr .align 1 _Z25flash_attention_kernel_v2PKfS0_S0_PfS1_iiiif_param_2,
	.param .u64 .ptr .align 1 _Z25flash_attention_kernel_v2PKfS0_S0_PfS1_iiiif_param_3,
	.param .u64 .ptr .align 1 _Z25flash_attention_kernel_v2PKfS0_S0_PfS1_iiiif_param_4,
	.param .u32 _Z25flash_attention_kernel_v2PKfS0_S0_PfS1_iiiif_param_5,
	.param .u32 _Z25flash_attention_kernel_v2PKfS0_S0_PfS1_iiiif_param_6,
	.param .u32 _Z25flash_attention_kernel_v2PKfS0_S0_PfS1_iiiif_param_7,
	.param .u32 _Z25flash_attention_kernel_v2PKfS0_S0_PfS1_iiiif_param_8,
	.param .f32 _Z25flash_attention_kernel_v2PKfS0_S0_PfS1_iiiif_param_9
)
{
	.local .align 16 .b8 	__local_depot0[384];
	.reg .b64 	%SP;
	.reg .b64 	%SPL;
	.reg .pred 	%p<120>;
	.reg .b32 	%r<282>;
	.reg .b32 	%f<1043>;
	.reg .b64 	%rd<124>;
	// demoted variable
	.shared .align 4 .b8 _ZZ25flash_attention_kernel_v2PKfS0_S0_PfS1_iiiifE6K_tile[8192];
	// demoted variable
	.shared .align 4 .b8 _ZZ25flash_attention_kernel_v2PKfS0_S0_PfS1_iiiifE6V_tile[8192];
	mov.u64 	%SPL, __local_depot0;
	ld.param.u64 	%rd21, [_Z25flash_attention_kernel_v2PKfS0_S0_PfS1_iiiif_param_0];
	ld.param.u64 	%rd17, [_Z25flash_attention_kernel_v2PKfS0_S0_PfS1_iiiif_param_1];
	ld.param.u64 	%rd18, [_Z25flash_attention_kernel_v2PKfS0_S0_PfS1_iiiif_param_2];
	ld.param.u32 	%r65, [_Z25flash_attention_kernel_v2PKfS0_S0_PfS1_iiiif_param_5];
	ld.param.u32 	%r66, [_Z25flash_attention_kernel_v2PKfS0_S0_PfS1_iiiif_param_6];
	ld.param.u32 	%r67, [_Z25flash_attention_kernel_v2PKfS0_S0_PfS1_iiiif_param_8];
	cvta.to.global.u64 	%rd1, %rd21;
	add.u64 	%rd2, %SPL, 0;
	add.u64 	%rd3, %SPL, 256;
	mov.u32 	%r68, %ctaid.y;
	mov.u32 	%r69, %ctaid.z;
	mov.u32 	%r70, %ctaid.x;
	shl.b32 	%r71, %r70, 4;
	mad.lo.s32 	%r72, %r67, %r69, %r68;
	mul.lo.s32 	%r1, %r72, %r65;
	mul.lo.s32 	%r73, %r1, %r66;
	cvt.s64.s32 	%rd4, %r73;
	mov.u32 	%r2, %tid.y;
	add.s32 	%r3, %r71, %r2;
	setp.ge.s32 	%p1, %r3, %r65;
	@%p1 bra 	$L__BB0_135;
	mov.f32 	%f967, 0f00000000;
	st.local.v4.f32 	[%rd2], {%f967, %f967, %f967, %f967};
	st.local.v4.f32 	[%rd2+16], {%f967, %f967, %f967, %f967};
	st.local.v4.f32 	[%rd2+32], {%f967, %f967, %f967, %f967};
	st.local.v4.f32 	[%rd2+48], {%f967, %f967, %f967, %f967};
	st.local.v4.f32 	[%rd2+64], {%f967, %f967, %f967, %f967};
	st.local.v4.f32 	[%rd2+80], {%f967, %f967, %f967, %f967};
	st.local.v4.f32 	[%rd2+96], {%f967, %f967, %f967, %f967};
	st.local.v4.f32 	[%rd2+112], {%f967, %f967, %f967, %f967};
	st.local.v4.f32 	[%rd2+128], {%f967, %f967, %f967, %f967};
	st.local.v4.f32 	[%rd2+144], {%f967, %f967, %f967, %f967};
	st.local.v4.f32 	[%rd2+160], {%f967, %f967, %f967, %f967};
	st.local.v4.f32 	[%rd2+176], {%f967, %f967, %f967, %f967};
	st.local.v4.f32 	[%rd2+192], {%f967, %f967, %f967, %f967};
	st.local.v4.f32 	[%rd2+208], {%f967, %f967, %f967, %f967};
	st.local.v4.f32 	[%rd2+224], {%f967, %f967, %f967, %f967};
	st.local.v4.f32 	[%rd2+240], {%f967, %f967, %f967, %f967};
	mov.u32 	%r4, %tid.x;
	mov.u32 	%r5, %ntid.x;
	mul.lo.s32 	%r6, %r66, %r3;
	and.b32  	%r7, %r66, 15;
	and.b32  	%r8, %r66, 7;
	and.b32  	%r9, %r66, 2147483632;
	and.b32  	%r10, %r66, 3;
	cvta.to.global.u64 	%rd5, %rd17;
	cvta.to.global.u64 	%rd6, %rd18;
	mov.f32 	%f968, 0fFF7FFFFF;
	mov.b32 	%r259, 0;
$L__BB0_2:
	mov.f32 	%f2, %f968;
	setp.gt.u32 	%p2, %r2, 31;
	shl.b32 	%r12, %r259, 5;
	@%p2 bra 	$L__BB0_8;
	mov.u32 	%r260, %r2;
$L__BB0_4:
	setp.ge.s32 	%p3, %r4, %r66;
	add.s32 	%r14, %r260, %r12;
	setp.ge.s32 	%p4, %r14, %r65;
	or.pred  	%p5, %p4, %p3;
	@%p5 bra 	$L__BB0_7;
	shl.b32 	%r75, %r260, 8;
	shl.b32 	%r76, %r4, 2;
	add.s32 	%r262, %r76, %r75;
	mad.lo.s32 	%r261, %r14, %r66, %r4;
	mov.u32 	%r263, %r4;
$L__BB0_6:
	cvt.s64.s32 	%rd24, %r261;
	add.s64 	%rd25, %rd24, %rd4;
	shl.b64 	%rd26, %rd25, 2;
	add.s64 	%rd27, %rd5, %rd26;
	ld.global.f32 	%f187, [%rd27];
	mov.u32 	%r77, _ZZ25flash_attention_kernel_v2PKfS0_S0_PfS1_iiiifE6K_tile;
	add.s32 	%r78, %r77, %r262;
	st.shared.f32 	[%r78], %f187;
	add.s64 	%rd28, %rd6, %rd26;
	ld.global.f32 	%f188, [%rd28];
	mov.u32 	%r79, _ZZ25flash_attention_kernel_v2PKfS0_S0_PfS1_iiiifE6V_tile;
	add.s32 	%r80, %r79, %r262;
	st.shared.f32 	[%r80], %f188;
	add.s32 	%r263, %r263, %r5;
	shl.b32 	%r81, %r5, 2;
	add.s32 	%r262, %r262, %r81;
	add.s32 	%r261, %r261, %r5;
	setp.lt.s32 	%p6, %r263, %r66;
	@%p6 bra 	$L__BB0_6;
$L__BB0_7:
	mov.u32 	%r82, %ntid.y;
	add.s32 	%r260, %r260, %r82;
	setp.lt.u32 	%p7, %r260, 32;
	@%p7 bra 	$L__BB0_4;
$L__BB0_8:
	setp.lt.s32 	%p8, %r66, 1;
	bar.sync 	0;
	@%p8 bra 	$L__BB0_26;
	mov.b32 	%r264, 0;
$L__BB0_10:
	add.s32 	%r115, %r12, %r264;
	setp.lt.s32 	%p41, %r115, %r65;
	mov.f32 	%f970, 0fFF7FFFFF;
	@%p41 bra 	$L__BB0_13;
$L__BB0_11:
	ld.param.f32 	%f966, [_Z25flash_attention_kernel_v2PKfS0_S0_PfS1_iiiif_param_9];
	mul.f32 	%f314, %f966, %f970;
	mul.wide.u32 	%rd62, %r264, 4;
	add.s64 	%rd63, %rd3, %rd62;
	st.local.f32 	[%rd63], %f314;
	add.s32 	%r264, %r264, 1;
	setp.ne.s32 	%p51, %r264, 32;
	@%p51 bra 	$L__BB0_10;
	ld.local.v4.f32 	{%f1008, %f1007, %f1006, %f1005}, [%rd3];
	ld.local.v4.f32 	{%f1004, %f1003, %f1002, %f1001}, [%rd3+16];
	ld.local.v4.f32 	{%f1000, %f999, %f998, %f997}, [%rd3+32];
	ld.local.v4.f32 	{%f996, %f995, %f994, %f993}, [%rd3+48];
	ld.local.v4.f32 	{%f992, %f991, %f990, %f989}, [%rd3+64];
	ld.local.v4.f32 	{%f988, %f987, %f986, %f985}, [%rd3+80];
	ld.local.v4.f32 	{%f984, %f983, %f982, %f981}, [%rd3+96];
	ld.local.v4.f32 	{%f980, %f979, %f978, %f977}, [%rd3+112];
	bra.uni 	$L__BB0_27;
$L__BB0_13:
	setp.lt.u32 	%p42, %r66, 16;
	shl.b32 	%r117, %r264, 8;
	mov.u32 	%r118, _ZZ25flash_attention_kernel_v2PKfS0_S0_PfS1_iiiifE6K_tile;
	add.s32 	%r28, %r118, %r117;
	mov.f32 	%f970, 0f00000000;
	mov.b32 	%r267, 0;
	@%p42 bra 	$L__BB0_16;
	mov.f32 	%f970, 0f00000000;
	mov.b32 	%r265, 0;
$L__BB0_15:
	.pragma "nounroll";
	add.s32 	%r120, %r265, %r6;
	cvt.u64.u32 	%rd29, %r120;
	add.s64 	%rd30, %rd29, %rd4;
	shl.b64 	%rd31, %rd30, 2;
	add.s64 	%rd32, %rd1, %rd31;
	ld.global.f32 	%f225, [%rd32];
	shl.b32 	%r121, %r265, 2;
	add.s32 	%r122, %r28, %r121;
	ld.shared.f32 	%f226, [%r122];
	fma.rn.f32 	%f227, %f225, %f226, %f970;
	ld.global.f32 	%f228, [%rd32+4];
	ld.shared.f32 	%f229, [%r122+4];
	fma.rn.f32 	%f230, %f228, %f229, %f227;
	ld.global.f32 	%f231, [%rd32+8];
	ld.shared.f32 	%f232, [%r122+8];
	fma.rn.f32 	%f233, %f231, %f232, %f230;
	ld.global.f32 	%f234, [%rd32+12];
	ld.shared.f32 	%f235, [%r122+12];
	fma.rn.f32 	%f236, %f234, %f235, %f233;
	ld.global.f32 	%f237, [%rd32+16];
	ld.shared.f32 	%f238, [%r122+16];
	fma.rn.f32 	%f239, %f237, %f238, %f236;
	ld.global.f32 	%f240, [%rd32+20];
	ld.shared.f32 	%f241, [%r122+20];
	fma.rn.f32 	%f242, %f240, %f241, %f239;
	ld.global.f32 	%f243, [%rd32+24];
	ld.shared.f32 	%f244, [%r122+24];
	fma.rn.f32 	%f245, %f243, %f244, %f242;
	ld.global.f32 	%f246, [%rd32+28];
	ld.shared.f32 	%f247, [%r122+28];
	fma.rn.f32 	%f248, %f246, %f247, %f245;
	ld.global.f32 	%f249, [%rd32+32];
	ld.shared.f32 	%f250, [%r122+32];
	fma.rn.f32 	%f251, %f249, %f250, %f248;
	ld.global.f32 	%f252, [%rd32+36];
	ld.shared.f32 	%f253, [%r122+36];
	fma.rn.f32 	%f254, %f252, %f253, %f251;
	ld.global.f32 	%f255, [%rd32+40];
	ld.shared.f32 	%f256, [%r122+40];
	fma.rn.f32 	%f257, %f255, %f256, %f254;
	ld.global.f32 	%f258, [%rd32+44];
	ld.shared.f32 	%f259, [%r122+44];
	fma.rn.f32 	%f260, %f258, %f259, %f257;
	ld.global.f32 	%f261, [%rd32+48];
	ld.shared.f32 	%f262, [%r122+48];
	fma.rn.f32 	%f263, %f261, %f262, %f260;
	ld.global.f32 	%f264, [%rd32+52];
	ld.shared.f32 	%f265, [%r122+52];
	fma.rn.f32 	%f266, %f264, %f265, %f263;
	ld.global.f32 	%f267, [%rd32+56];
	ld.shared.f32 	%f268, [%r122+56];
	fma.rn.f32 	%f269, %f267, %f268, %f266;
	ld.global.f32 	%f270, [%rd32+60];
	ld.shared.f32 	%f271, [%r122+60];
	fma.rn.f32 	%f970, %f270, %f271, %f269;
	add.s32 	%r265, %r265, 16;
	setp.eq.s32 	%p43, %r265, %r9;
	mov.u32 	%r267, %r9;
	@%p43 bra 	$L__BB0_16;
	bra.uni 	$L__BB0_15;
$L__BB0_16:
	setp.eq.s32 	%p44, %r7, 0;
	@%p44 bra 	$L__BB0_11;
	add.s32 	%r123, %r7, -1;
	setp.lt.u32 	%p45, %r123, 7;
	@%p45 bra 	$L__BB0_19;
	add.s32 	%r124, %r267, %r6;
	cvt.u64.u32 	%rd33, %r124;
	add.s64 	%rd34, %rd33, %rd4;
	shl.b64 	%rd35, %rd34, 2;
	add.s64 	%rd36, %rd1, %rd35;
	ld.global.f32 	%f273, [%rd36];
	shl.b32 	%r125, %r267, 2;
	add.s32 	%r126, %r28, %r125;
	ld.shared.f32 	%f274, [%r126];
	fma.rn.f32 	%f275, %f273, %f274, %f970;
	cvt.u64.u32 	%rd37, %r6;
	cvt.u64.u32 	%rd38, %r267;
	add.s64 	%rd39, %rd38, %rd37;
	add.s64 	%rd40, %rd39, %rd4;
	shl.b64 	%rd41, %rd40, 2;
	add.s64 	%rd42, %rd1, %rd41;
	ld.global.f32 	%f276, [%rd42+4];
	ld.shared.f32 	%f277, [%r126+4];
	fma.rn.f32 	%f278, %f276, %f277, %f275;
	ld.global.f32 	%f279, [%rd42+8];
	ld.shared.f32 	%f280, [%r126+8];
	fma.rn.f32 	%f281, %f279, %f280, %f278;
	ld.global.f32 	%f282, [%rd42+12];
	ld.shared.f32 	%f283, [%r126+12];
	fma.rn.f32 	%f284, %f282, %f283, %f281;
	ld.global.f32 	%f285, [%rd42+16];
	ld.shared.f32 	%f286, [%r126+16];
	fma.rn.f32 	%f287, %f285, %f286, %f284;
	ld.global.f32 	%f288, [%rd42+20];
	ld.shared.f32 	%f289, [%r126+20];
	fma.rn.f32 	%f290, %f288, %f289, %f287;
	ld.global.f32 	%f291, [%rd42+24];
	ld.shared.f32 	%f292, [%r126+24];
	fma.rn.f32 	%f293, %f291, %f292, %f290;
	ld.global.f32 	%f294, [%rd42+28];
	ld.shared.f32 	%f295, [%r126+28];
	fma.rn.f32 	%f970, %f294, %f295, %f293;
	add.s32 	%r267, %r267, 8;
$L__BB0_19:
	setp.eq.s32 	%p46, %r8, 0;
	@%p46 bra 	$L__BB0_11;
	add.s32 	%r127, %r8, -1;
	setp.lt.u32 	%p47, %r127, 3;
	@%p47 bra 	$L__BB0_22;
	add.s32 	%r128, %r267, %r6;
	cvt.u64.u32 	%rd43, %r128;
	add.s64 	%rd44, %rd43, %rd4;
	shl.b64 	%rd45, %rd44, 2;
	add.s64 	%rd46, %rd1, %rd45;
	ld.global.f32 	%f297, [%rd46];
	shl.b32 	%r129, %r267, 2;
	add.s32 	%r130, %r28, %r129;
	ld.shared.f32 	%f298, [%r130];
	fma.rn.f32 	%f299, %f297, %f298, %f970;
	cvt.u64.u32 	%rd47, %r6;
	cvt.u64.u32 	%rd48, %r267;
	add.s64 	%rd49, %rd48, %rd47;
	add.s64 	%rd50, %rd49, %rd4;
	shl.b64 	%rd51, %rd50, 2;
	add.s64 	%rd52, %rd1, %rd51;
	ld.global.f32 	%f300, [%rd52+4];
	ld.shared.f32 	%f301, [%r130+4];
	fma.rn.f32 	%f302, %f300, %f301, %f299;
	ld.global.f32 	%f303, [%rd52+8];
	ld.shared.f32 	%f304, [%r130+8];
	fma.rn.f32 	%f305, %f303, %f304, %f302;
	ld.global.f32 	%f306, [%rd52+12];
	ld.shared.f32 	%f307, [%r130+12];
	fma.rn.f32 	%f970, %f306, %f307, %f305;
	add.s32 	%r267, %r267, 4;
$L__BB0_22:
	setp.eq.s32 	%p48, %r10, 0;
	@%p48 bra 	$L__BB0_11;
	setp.eq.s32 	%p49, %r10, 1;
	add.s32 	%r131, %r267, %r6;
	cvt.u64.u32 	%rd53, %r131;
	add.s64 	%rd54, %rd53, %rd4;
	shl.b64 	%rd55, %rd54, 2;
	add.s64 	%rd56, %rd1, %rd55;
	ld.global.f32 	%f308, [%rd56];
	shl.b32 	%r132, %r267, 2;
	add.s32 	%r34, %r28, %r132;
	ld.shared.f32 	%f309, [%r34];
	fma.rn.f32 	%f970, %f308, %f309, %f970;
	@%p49 bra 	$L__BB0_11;
	setp.eq.s32 	%p50, %r10, 2;
	cvt.u64.u32 	%rd57, %r6;
	cvt.u64.u32 	%rd58, %r267;
	add.s64 	%rd59, %rd58, %rd57;
	add.s64 	%rd60, %rd59, %rd4;
	shl.b64 	%rd61, %rd60, 2;
	add.s64 	%rd7, %rd1, %rd61;
	ld.global.f32 	%f310, [%rd7+4];
	ld.shared.f32 	%f311, [%r34+4];
	fma.rn.f32 	%f970, %f310, %f311, %f970;
	@%p50 bra 	$L__BB0_11;
	ld.global.f32 	%f312, [%rd7+8];
	ld.shared.f32 	%f313, [%r34+8];
	fma.rn.f32 	%f970, %f312, %f313, %f970;
	bra.uni 	$L__BB0_11;
$L__BB0_26:
	ld.param.f32 	%f965, [_Z25flash_attention_kernel_v2PKfS0_S0_PfS1_iiiif_param_9];
	setp.lt.s32 	%p9, %r12, %r65;
	selp.f32 	%f189, 0f00000000, 0fFF7FFFFF, %p9;
	mul.f32 	%f1008, %f965, %f189;
	add.s32 	%r83, %r12, 1;
	setp.lt.s32 	%p10, %r83, %r65;
	selp.f32 	%f190, 0f00000000, 0fFF7FFFFF, %p10;
	mul.f32 	%f1007, %f965, %f190;
	add.s32 	%r84, %r12, 2;
	setp.lt.s32 	%p11, %r84, %r65;
	selp.f32 	%f191, 0f00000000, 0fFF7FFFFF, %p11;
	mul.f32 	%f1006, %f965, %f191;
	add.s32 	%r85, %r12, 3;
	setp.lt.s32 	%p12, %r85, %r65;
	selp.f32 	%f192, 0f00000000, 0fFF7FFFFF, %p12;
	mul.f32 	%f1005, %f965, %f192;
	st.local.v4.f32 	[%rd3], {%f1008, %f1007, %f1006, %f1005};
	add.s32 	%r86, %r12, 4;
	setp.lt.s32 	%p13, %r86, %r65;
	selp.f32 	%f193, 0f00000000, 0fFF7FFFFF, %p13;
	mul.f32 	%f1004, %f965, %f193;
	add.s32 	%r87, %r12, 5;
	setp.lt.s32 	%p14, %r87, %r65;
	selp.f32 	%f194, 0f00000000, 0fFF7FFFFF, %p14;
	mul.f32 	%f1003, %f965, %f194;
	add.s32 	%r88, %r12, 6;
	setp.lt.s32 	%p15, %r88, %r65;
	selp.f32 	%f195, 0f00000000, 0fFF7FFFFF, %p15;
	mul.f32 	%f1002, %f965, %f195;
	add.s32 	%r89, %r12, 7;
	setp.lt.s32 	%p16, %r89, %r65;
	selp.f32 	%f196, 0f00000000, 0fFF7FFFFF, %p16;
	mul.f32 	%f1001, %f965, %f196;
	st.local.v4.f32 	[%rd3+16], {%f1004, %f1003, %f1002, %f1001};
	add.s32 	%r90, %r12, 8;
	setp.lt.s32 	%p17, %r90, %r65;
	selp.f32 	%f197, 0f00000000, 0fFF7FFFFF, %p17;
	mul.f32 	%f1000, %f965, %f197;
	add.s32 	%r91, %r12, 9;
	setp.lt.s32 	%p18, %r91, %r65;
	selp.f32 	%f198, 0f00000000, 0fFF7FFFFF, %p18;
	mul.f32 	%f999, %f965, %f198;
	add.s32 	%r92, %r12, 10;
	setp.lt.s32 	%p19, %r92, %r65;
	selp.f32 	%f199, 0f00000000, 0fFF7FFFFF, %p19;
	mul.f32 	%f998, %f965, %f199;
	add.s32 	%r93, %r12, 11;
	setp.lt.s32 	%p20, %r93, %r65;
	selp.f32 	%f200, 0f00000000, 0fFF7FFFFF, %p20;
	mul.f32 	%f997, %f965, %f200;
	st.local.v4.f32 	[%rd3+32], {%f1000, %f999, %f998, %f997};
	add.s32 	%r94, %r12, 12;
	setp.lt.s32 	%p21, %r94, %r65;
	selp.f32 	%f201, 0f00000000, 0fFF7FFFFF, %p21;
	mul.f32 	%f996, %f965, %f201;
	add.s32 	%r95, %r12, 13;
	setp.lt.s32 	%p22, %r95, %r65;
	selp.f32 	%f202, 0f00000000, 0fFF7FFFFF, %p22;
	mul.f32 	%f995, %f965, %f202;
	add.s32 	%r96, %r12, 14;
	setp.lt.s32 	%p23, %r96, %r65;
	selp.f32 	%f203, 0f00000000, 0fFF7FFFFF, %p23;
	mul.f32 	%f994, %f965, %f203;
	add.s32 	%r97, %r12, 15;
	setp.lt.s32 	%p24, %r97, %r65;
	selp.f32 	%f204, 0f00000000, 0fFF7FFFFF, %p24;
	mul.f32 	%f993, %f965, %f204;
	st.local.v4.f32 	[%rd3+48], {%f996, %f995, %f994, %f993};
	add.s32 	%r98, %r12, 16;
	setp.lt.s32 	%p25, %r98, %r65;
	selp.f32 	%f205, 0f00000000, 0fFF7FFFFF, %p25;
	mul.f32 	%f992, %f965, %f205;
	add.s32 	%r99, %r12, 17;
	setp.lt.s32 	%p26, %r99, %r65;
	selp.f32 	%f206, 0f00000000, 0fFF7FFFFF, %p26;
	mul.f32 	%f991, %f965, %f206;
	add.s32 	%r100, %r12, 18;
	setp.lt.s32 	%p27, %r100, %r65;
	selp.f32 	%f207, 0f00000000, 0fFF7FFFFF, %p27;
	mul.f32 	%f990, %f965, %f207;
	add.s32 	%r101, %r12, 19;
	setp.lt.s32 	%p28, %r101, %r65;
	selp.f32 	%f208, 0f00000000, 0fFF7FFFFF, %p28;
	mul.f32 	%f989, %f965, %f208;
	st.local.v4.f32 	[%rd3+64], {%f992, %f991, %f990, %f989};
	add.s32 	%r102, %r12, 20;
	setp.lt.s32 	%p29, %r102, %r65;
	selp.f32 	%f209, 0f00000000, 0fFF7FFFFF, %p29;
	mul.f32 	%f988, %f965, %f209;
	add.s32 	%r103, %r12, 21;
	setp.lt.s32 	%p30, %r103, %r65;
	selp.f32 	%f210, 0f00000000, 0fFF7FFFFF, %p30;
	mul.f32 	%f987, %f965, %f210;
	add.s32 	%r104, %r12, 22;
	setp.lt.s32 	%p31, %r104, %r65;
	selp.f32 	%f211, 0f00000000, 0fFF7FFFFF, %p31;
	mul.f32 	%f986, %f965, %f211;
	add.s32 	%r105, %r12, 23;
	setp.lt.s32 	%p32, %r105, %r65;
	selp.f32 	%f212, 0f00000000, 0fFF7FFFFF, %p32;
	mul.f32 	%f985, %f965, %f212;
	st.local.v4.f32 	[%rd3+80], {%f988, %f987, %f986, %f985};
	add.s32 	%r106, %r12, 24;
	setp.lt.s32 	%p33, %r106, %r65;
	selp.f32 	%f213, 0f00000000, 0fFF7FFFFF, %p33;
	mul.f32 	%f984, %f965, %f213;
	add.s32 	%r107, %r12, 25;
	setp.lt.s32 	%p34, %r107, %r65;
	selp.f32 	%f214, 0f00000000, 0fFF7FFFFF, %p34;
	mul.f32 	%f983, %f965, %f214;
	add.s32 	%r108, %r12, 26;
	setp.lt.s32 	%p35, %r108, %r65;
	selp.f32 	%f215, 0f00000000, 0fFF7FFFFF, %p35;
	mul.f32 	%f982, %f965, %f215;
	add.s32 	%r109, %r12, 27;
	setp.lt.s32 	%p36, %r109, %r65;
	selp.f32 	%f216, 0f00000000, 0fFF7FFFFF, %p36;
	mul.f32 	%f981, %f965, %f216;
	st.local.v4.f32 	[%rd3+96], {%f984, %f983, %f982, %f981};
	add.s32 	%r110, %r12, 28;
	setp.lt.s32 	%p37, %r110, %r65;
	selp.f32 	%f217, 0f00000000, 0fFF7FFFFF, %p37;
	mul.f32 	%f980, %f965, %f217;
	add.s32 	%r111, %r12, 29;
	setp.lt.s32 	%p38, %r111, %r65;
	selp.f32 	%f218, 0f00000000, 0fFF7FFFFF, %p38;
	mul.f32 	%f979, %f965, %f218;
	add.s32 	%r112, %r12, 30;
	setp.lt.s32 	%p39, %r112, %r65;
	selp.f32 	%f219, 0f00000000, 0fFF7FFFFF, %p39;
	mul.f32 	%f978, %f965, %f219;
	add.s32 	%r113, %r12, 31;
	setp.lt.s32 	%p40, %r113, %r65;
	selp.f32 	%f220, 0f00000000, 0fFF7FFFFF, %p40;
	mul.f32 	%f977, %f965, %f220;
	st.local.v4.f32 	[%rd3+112], {%f980, %f979, %f978, %f977};
$L__BB0_27:
	setp.lt.s32 	%p52, %r66, 1;
	max.f32 	%f315, %f1008, 0fFF7FFFFF;
	max.f32 	%f316, %f315, %f1007;
	max.f32 	%f317, %f316, %f1006;
	max.f32 	%f318, %f317, %f1005;
	max.f32 	%f319, %f318, %f1004;
	max.f32 	%f320, %f319, %f1003;
	max.f32 	%f321, %f320, %f1002;
	max.f32 	%f322, %f321, %f1001;
	max.f32 	%f323, %f322, %f1000;
	max.f32 	%f324, %f323, %f999;
	max.f32 	%f325, %f324, %f998;
	max.f32 	%f326, %f325, %f997;
	max.f32 	%f327, %f326, %f996;
	max.f32 	%f328, %f327, %f995;
	max.f32 	%f329, %f328, %f994;
	max.f32 	%f330, %f329, %f993;
	max.f32 	%f331, %f330, %f992;
	max.f32 	%f332, %f331, %f991;
	max.f32 	%f333, %f332, %f990;
	max.f32 	%f334, %f333, %f989;
	max.f32 	%f335, %f334, %f988;
	max.f32 	%f336, %f335, %f987;
	max.f32 	%f337, %f336, %f986;
	max.f32 	%f338, %f337, %f985;
	max.f32 	%f339, %f338, %f984;
	max.f32 	%f340, %f339, %f983;
	max.f32 	%f341, %f340, %f982;
	max.f32 	%f342, %f341, %f981;
	max.f32 	%f343, %f342, %f980;
	max.f32 	%f344, %f343, %f979;
	max.f32 	%f345, %f344, %f978;
	max.f32 	%f346, %f345, %f977;
	max.f32 	%f968, %f2, %f346;
	sub.f32 	%f347, %f2, %f968;
	fma.rn.f32 	%f348, %f347, 0f3BBB989D, 0f3F000000;
	cvt.sat.f32.f32 	%f349, %f348;
	mov.f32 	%f350, 0f4B400001;
	mov.f32 	%f351, 0f437C0000;
	fma.rm.f32 	%f352, %f349, %f351, %f350;
	add.f32 	%f353, %f352, 0fCB40007F;
	neg.f32 	%f354, %f353;
	fma.rn.f32 	%f355, %f347, 0f3FB8AA3B, %f354;
	fma.rn.f32 	%f356, %f347, 0f32A57060, %f355;
	mov.b32 	%r133, %f352;
	shl.b32 	%r134, %r133, 23;
	mov.b32 	%f357, %r134;
	ex2.approx.ftz.f32 	%f358, %f356;
	mul.f32 	%f114, %f358, %f357;
	@%p52 bra 	$L__BB0_57;
	setp.lt.u32 	%p85, %r66, 16;
	mov.b32 	%r270, 0;
	@%p85 bra 	$L__BB0_31;
	mov.b32 	%r277, 0;
$L__BB0_30:
	.pragma "nounroll";
	mul.wide.u32 	%rd64, %r277, 4;
	add.s64 	%rd65, %rd2, %rd64;
	ld.local.v4.f32 	{%f744, %f745, %f746, %f747}, [%rd65];
	mul.f32 	%f748, %f114, %f744;
	mul.f32 	%f749, %f114, %f745;
	mul.f32 	%f750, %f114, %f746;
	mul.f32 	%f751, %f114, %f747;
	st.local.v4.f32 	[%rd65], {%f748, %f749, %f750, %f751};
	ld.local.v4.f32 	{%f752, %f753, %f754, %f755}, [%rd65+16];
	mul.f32 	%f756, %f114, %f752;
	mul.f32 	%f757, %f114, %f753;
	mul.f32 	%f758, %f114, %f754;
	mul.f32 	%f759, %f114, %f755;
	st.local.v4.f32 	[%rd65+16], {%f756, %f757, %f758, %f759};
	ld.local.v4.f32 	{%f760, %f761, %f762, %f763}, [%rd65+32];
	mul.f32 	%f764, %f114, %f760;
	mul.f32 	%f765, %f114, %f761;
	mul.f32 	%f766, %f114, %f762;
	mul.f32 	%f767, %f114, %f763;
	st.local.v4.f32 	[%rd65+32], {%f764, %f765, %f766, %f767};
	ld.local.v4.f32 	{%f768, %f769, %f770, %f771}, [%rd65+48];
	mul.f32 	%f772, %f114, %f768;
	mul.f32 	%f773, %f114, %f769;
	mul.f32 	%f774, %f114, %f770;
	mul.f32 	%f775, %f114, %f771;
	st.local.v4.f32 	[%rd65+48], {%f772, %f773, %f774, %f775};
	add.s32 	%r277, %r277, 16;
	setp.eq.s32 	%p86, %r277, %r9;
	mov.u32 	%r270, %r9;
	@%p86 bra 	$L__BB0_31;
	bra.uni 	$L__BB0_30;
$L__BB0_31:
	add.s32 	%r36, %r7, -1;
	add.s32 	%r37, %r8, -1;
	setp.eq.s32 	%p87, %r7, 0;
	@%p87 bra 	$L__BB0_41;
	setp.lt.u32 	%p88, %r36, 7;
	@%p88 bra 	$L__BB0_34;
	mul.wide.u32 	%rd66, %r270, 4;
	add.s64 	%rd67, %rd2, %rd66;
	ld.local.f32 	%f776, [%rd67];
	mul.f32 	%f777, %f114, %f776;
	st.local.f32 	[%rd67], %f777;
	ld.local.f32 	%f778, [%rd67+4];
	mul.f32 	%f779, %f114, %f778;
	st.local.f32 	[%rd67+4], %f779;
	ld.local.f32 	%f780, [%rd67+8];
	mul.f32 	%f781, %f114, %f780;
	st.local.f32 	[%rd67+8], %f781;
	ld.local.f32 	%f782, [%rd67+12];
	mul.f32 	%f783, %f114, %f782;
	st.local.f32 	[%rd67+12], %f783;
	ld.local.f32 	%f784, [%rd67+16];
	mul.f32 	%f785, %f114, %f784;
	st.local.f32 	[%rd67+16], %f785;
	ld.local.f32 	%f786, [%rd67+20];
	mul.f32 	%f787, %f114, %f786;
	st.local.f32 	[%rd67+20], %f787;
	ld.local.f32 	%f788, [%rd67+24];
	mul.f32 	%f789, %f114, %f788;
	st.local.f32 	[%rd67+24], %f789;
	ld.local.f32 	%f790, [%rd67+28];
	mul.f32 	%f791, %f114, %f790;
	st.local.f32 	[%rd67+28], %f791;
	add.s32 	%r270, %r270, 8;
$L__BB0_34:
	setp.eq.s32 	%p89, %r8, 0;
	@%p89 bra 	$L__BB0_41;
	setp.lt.u32 	%p90, %r37, 3;
	@%p90 bra 	$L__BB0_37;
	mul.wide.u32 	%rd68, %r270, 4;
	add.s64 	%rd69, %rd2, %rd68;
	ld.local.f32 	%f792, [%rd69];
	mul.f32 	%f793, %f114, %f792;
	st.local.f32 	[%rd69], %f793;
	ld.local.f32 	%f794, [%rd69+4];
	mul.f32 	%f795, %f114, %f794;
	st.local.f32 	[%rd69+4], %f795;
	ld.local.f32 	%f796, [%rd69+8];
	mul.f32 	%f797, %f114, %f796;
	st.local.f32 	[%rd69+8], %f797;
	ld.local.f32 	%f798, [%rd69+12];
	mul.f32 	%f799, %f114, %f798;
	st.local.f32 	[%rd69+12], %f799;
	add.s32 	%r270, %r270, 4;
$L__BB0_37:
	setp.eq.s32 	%p91, %r10, 0;
	@%p91 bra 	$L__BB0_41;
	setp.eq.s32 	%p92, %r10, 1;
	mul.wide.u32 	%rd70, %r270, 4;
	add.s64 	%rd8, %rd2, %rd70;
	ld.local.f32 	%f800, [%rd8];
	mul.f32 	%f801, %f114, %f800;
	st.local.f32 	[%rd8], %f801;
	@%p92 bra 	$L__BB0_41;
	setp.eq.s32 	%p93, %r10, 2;
	ld.local.f32 	%f802, [%rd8+4];
	mul.f32 	%f803, %f114, %f802;
	st.local.f32 	[%rd8+4], %f803;
	@%p93 bra 	$L__BB0_41;
	ld.local.f32 	%f804, [%rd8+8];
	mul.f32 	%f805, %f114, %f804;
	st.local.f32 	[%rd8+8], %f805;
$L__BB0_41:
	mov.f32 	%f1012, 0f00000000;
	mov.b32 	%r272, 0;
$L__BB0_42:
	add.s32 	%r233, %r12, %r272;
	setp.ge.s32 	%p94, %r233, %r65;
	@%p94 bra 	$L__BB0_56;
	add.s32 	%r235, %r66, -1;
	setp.lt.u32 	%p95, %r235, 15;
	mul.wide.u32 	%rd71, %r272, 4;
	add.s64 	%rd72, %rd3, %rd71;
	ld.local.f32 	%f807, [%rd72];
	sub.f32 	%f808, %f807, %f968;
	fma.rn.f32 	%f809, %f808, 0f3BBB989D, 0f3F000000;
	cvt.sat.f32.f32 	%f810, %f809;
	mov.f32 	%f811, 0f4B400001;
	mov.f32 	%f812, 0f437C0000;
	fma.rm.f32 	%f813, %f810, %f812, %f811;
	add.f32 	%f814, %f813, 0fCB40007F;
	neg.f32 	%f815, %f814;
	fma.rn.f32 	%f816, %f808, 0f3FB8AA3B, %f815;
	fma.rn.f32 	%f817, %f808, 0f32A57060, %f816;
	mov.b32 	%r236, %f813;
	shl.b32 	%r237, %r236, 23;
	mov.b32 	%f818, %r237;
	ex2.approx.ftz.f32 	%f819, %f817;
	mul.f32 	%f116, %f819, %f818;
	add.f32 	%f1012, %f1012, %f116;
	shl.b32 	%r238, %r272, 8;
	mov.u32 	%r239, _ZZ25flash_attention_kernel_v2PKfS0_S0_PfS1_iiiifE6V_tile;
	add.s32 	%r43, %r239, %r238;
	mov.b32 	%r275, 0;
	@%p95 bra 	$L__BB0_46;
	mov.b32 	%r273, 0;
$L__BB0_45:
	.pragma "nounroll";
	shl.b32 	%r241, %r273, 2;
	add.s32 	%r242, %r43, %r241;
	ld.shared.f32 	%f820, [%r242];
	mul.wide.u32 	%rd73, %r273, 4;
	add.s64 	%rd74, %rd2, %rd73;
	ld.local.v4.f32 	{%f821, %f822, %f823, %f824}, [%rd74];
	fma.rn.f32 	%f825, %f116, %f820, %f821;
	ld.shared.f32 	%f826, [%r242+4];
	fma.rn.f32 	%f827, %f116, %f826, %f822;
	ld.shared.f32 	%f828, [%r242+8];
	fma.rn.f32 	%f829, %f116, %f828, %f823;
	ld.shared.f32 	%f830, [%r242+12];
	fma.rn.f32 	%f831, %f116, %f830, %f824;
	st.local.v4.f32 	[%rd74], {%f825, %f827, %f829, %f831};
	ld.shared.f32 	%f832, [%r242+16];
	ld.local.v4.f32 	{%f833, %f834, %f835, %f836}, [%rd74+16];
	fma.rn.f32 	%f837, %f116, %f832, %f833;
	ld.shared.f32 	%f838, [%r242+20];
	fma.rn.f32 	%f839, %f116, %f838, %f834;
	ld.shared.f32 	%f840, [%r242+24];
	fma.rn.f32 	%f841, %f116, %f840, %f835;
	ld.shared.f32 	%f842, [%r242+28];
	fma.rn.f32 	%f843, %f116, %f842, %f836;
	st.local.v4.f32 	[%rd74+16], {%f837, %f839, %f841, %f843};
	ld.shared.f32 	%f844, [%r242+32];
	ld.local.v4.f32 	{%f845, %f846, %f847, %f848}, [%rd74+32];
	fma.rn.f32 	%f849, %f116, %f844, %f845;
	ld.shared.f32 	%f850, [%r242+36];
	fma.rn.f32 	%f851, %f116, %f850, %f846;
	ld.shared.f32 	%f852, [%r242+40];
	fma.rn.f32 	%f853, %f116, %f852, %f847;
	ld.shared.f32 	%f854, [%r242+44];
	fma.rn.f32 	%f855, %f116, %f854, %f848;
	st.local.v4.f32 	[%rd74+32], {%f849, %f851, %f853, %f855};
	ld.shared.f32 	%f856, [%r242+48];
	ld.local.v4.f32 	{%f857, %f858, %f859, %f860}, [%rd74+48];
	fma.rn.f32 	%f861, %f116, %f856, %f857;
	ld.shared.f32 	%f862, [%r242+52];
	fma.rn.f32 	%f863, %f116, %f862, %f858;
	ld.shared.f32 	%f864, [%r242+56];
	fma.rn.f32 	%f865, %f116, %f864, %f859;
	ld.shared.f32 	%f866, [%r242+60];
	fma.rn.f32 	%f867, %f116, %f866, %f860;
	st.local.v4.f32 	[%rd74+48], {%f861, %f863, %f865, %f867};
	add.s32 	%r273, %r273, 16;
	setp.eq.s32 	%p96, %r273, %r9;
	mov.u32 	%r275, %r9;
	@%p96 bra 	$L__BB0_46;
	bra.uni 	$L__BB0_45;
$L__BB0_46:
	setp.eq.s32 	%p97, %r7, 0;
	@%p97 bra 	$L__BB0_56;
	setp.lt.u32 	%p98, %r36, 7;
	@%p98 bra 	$L__BB0_49;
	shl.b32 	%r243, %r275, 2;
	add.s32 	%r244, %r43, %r243;
	ld.shared.f32 	%f868, [%r244];
	mul.wide.u32 	%rd75, %r275, 4;
	add.s64 	%rd76, %rd2, %rd75;
	ld.local.f32 	%f869, [%rd76];
	fma.rn.f32 	%f870, %f116, %f868, %f869;
	st.local.f32 	[%rd76], %f870;
	ld.shared.f32 	%f871, [%r244+4];
	ld.local.f32 	%f872, [%rd76+4];
	fma.rn.f32 	%f873, %f116, %f871, %f872;
	st.local.f32 	[%rd76+4], %f873;
	ld.shared.f32 	%f874, [%r244+8];
	ld.local.f32 	%f875, [%rd76+8];
	fma.rn.f32 	%f876, %f116, %f874, %f875;
	st.local.f32 	[%rd76+8], %f876;
	ld.shared.f32 	%f877, [%r244+12];
	ld.local.f32 	%f878, [%rd76+12];
	fma.rn.f32 	%f879, %f116, %f877, %f878;
	st.local.f32 	[%rd76+12], %f879;
	ld.shared.f32 	%f880, [%r244+16];
	ld.local.f32 	%f881, [%rd76+16];
	fma.rn.f32 	%f882, %f116, %f880, %f881;
	st.local.f32 	[%rd76+16], %f882;
	ld.shared.f32 	%f883, [%r244+20];
	ld.local.f32 	%f884, [%rd76+20];
	fma.rn.f32 	%f885, %f116, %f883, %f884;
	st.local.f32 	[%rd76+20], %f885;
	ld.shared.f32 	%f886, [%r244+24];
	ld.local.f32 	%f887, [%rd76+24];
	fma.rn.f32 	%f888, %f116, %f886, %f887;
	st.local.f32 	[%rd76+24], %f888;
	ld.shared.f32 	%f889, [%r244+28];
	ld.local.f32 	%f890, [%rd76+28];
	fma.rn.f32 	%f891, %f116, %f889, %f890;
	st.local.f32 	[%rd76+28], %f891;
	add.s32 	%r275, %r275, 8;
$L__BB0_49:
	setp.eq.s32 	%p99, %r8, 0;
	@%p99 bra 	$L__BB0_56;
	setp.lt.u32 	%p100, %r37, 3;
	@%p100 bra 	$L__BB0_52;
	shl.b32 	%r245, %r275, 2;
	add.s32 	%r246, %r43, %r245;
	ld.shared.f32 	%f892, [%r246];
	mul.wide.u32 	%rd77, %r275, 4;
	add.s64 	%rd78, %rd2, %rd77;
	ld.local.f32 	%f893, [%rd78];
	fma.rn.f32 	%f894, %f116, %f892, %f893;
	st.local.f32 	[%rd78], %f894;
	ld.shared.f32 	%f895, [%r246+4];
	ld.local.f32 	%f896, [%rd78+4];
	fma.rn.f32 	%f897, %f116, %f895, %f896;
	st.local.f32 	[%rd78+4], %f897;
	ld.shared.f32 	%f898, [%r246+8];
	ld.local.f32 	%f899, [%rd78+8];
	fma.rn.f32 	%f900, %f116, %f898, %f899;
	st.local.f32 	[%rd78+8], %f900;
	ld.shared.f32 	%f901, [%r246+12];
	ld.local.f32 	%f902, [%rd78+12];
	fma.rn.f32 	%f903, %f116, %f901, %f902;
	st.local.f32 	[%rd78+12], %f903;
	add.s32 	%r275, %r275, 4;
$L__BB0_52:
	setp.eq.s32 	%p101, %r10, 0;
	@%p101 bra 	$L__BB0_56;
	setp.eq.s32 	%p102, %r10, 1;
	shl.b32 	%r247, %r275, 2;
	add.s32 	%r52, %r43, %r247;
	ld.shared.f32 	%f904, [%r52];
	mul.wide.u32 	%rd79, %r275, 4;
	add.s64 	%rd9, %rd2, %rd79;
	ld.local.f32 	%f905, [%rd9];
	fma.rn.f32 	%f906, %f116, %f904, %f905;
	st.local.f32 	[%rd9], %f906;
	@%p102 bra 	$L__BB0_56;
	setp.eq.s32 	%p103, %r10, 2;
	ld.shared.f32 	%f907, [%r52+4];
	ld.local.f32 	%f908, [%rd9+4];
	fma.rn.f32 	%f909, %f116, %f907, %f908;
	st.local.f32 	[%rd9+4], %f909;
	@%p103 bra 	$L__BB0_56;
	ld.shared.f32 	%f910, [%r52+8];
	ld.local.f32 	%f911, [%rd9+8];
	fma.rn.f32 	%f912, %f116, %f910, %f911;
	st.local.f32 	[%rd9+8], %f912;
$L__BB0_56:
	add.s32 	%r272, %r272, 1;
	setp.eq.s32 	%p104, %r272, 32;
	@%p104 bra 	$L__BB0_121;
	bra.uni 	$L__BB0_42;
$L__BB0_57:
	setp.ge.s32 	%p53, %r12, %r65;
	mov.f32 	%f1012, 0f00000000;
	@%p53 bra 	$L__BB0_59;
	sub.f32 	%f360, %f1008, %f968;
	fma.rn.f32 	%f361, %f360, 0f3BBB989D, 0f3F000000;
	cvt.sat.f32.f32 	%f362, %f361;
	mov.f32 	%f363, 0f4B400001;
	mov.f32 	%f364, 0f437C0000;
	fma.rm.f32 	%f365, %f362, %f364, %f363;
	add.f32 	%f366, %f365, 0fCB40007F;
	neg.f32 	%f367, %f366;
	fma.rn.f32 	%f368, %f360, 0f3FB8AA3B, %f367;
	fma.rn.f32 	%f369, %f360, 0f32A57060, %f368;
	mov.b32 	%r135, %f365;
	shl.b32 	%r136, %r135, 23;
	mov.b32 	%f370, %r136;
	ex2.approx.ftz.f32 	%f371, %f369;
	fma.rn.f32 	%f1012, %f371, %f370, 0f00000000;
$L__BB0_59:
	add.s32 	%r137, %r12, 1;
	setp.ge.s32 	%p54, %r137, %r65;
	@%p54 bra 	$L__BB0_61;
	sub.f32 	%f372, %f1007, %f968;
	fma.rn.f32 	%f373, %f372, 0f3BBB989D, 0f3F000000;
	cvt.sat.f32.f32 	%f374, %f373;
	mov.f32 	%f375, 0f4B400001;
	mov.f32 	%f376, 0f437C0000;
	fma.rm.f32 	%f377, %f374, %f376, %f375;
	add.f32 	%f378, %f377, 0fCB40007F;
	neg.f32 	%f379, %f378;
	fma.rn.f32 	%f380, %f372, 0f3FB8AA3B, %f379;
	fma.rn.f32 	%f381, %f372, 0f32A57060, %f380;
	mov.b32 	%r138, %f377;
	shl.b32 	%r139, %r138, 23;
	mov.b32 	%f382, %r139;
	ex2.approx.ftz.f32 	%f383, %f381;
	fma.rn.f32 	%f1012, %f383, %f382, %f1012;
$L__BB0_61:
	add.s32 	%r140, %r12, 2;
	setp.ge.s32 	%p55, %r140, %r65;
	@%p55 bra 	$L__BB0_63;
	sub.f32 	%f384, %f1006, %f968;
	fma.rn.f32 	%f385, %f384, 0f3BBB989D, 0f3F000000;
	cvt.sat.f32.f32 	%f386, %f385;
	mov.f32 	%f387, 0f4B400001;
	mov.f32 	%f388, 0f437C0000;
	fma.rm.f32 	%f389, %f386, %f388, %f387;
	add.f32 	%f390, %f389, 0fCB40007F;
	neg.f32 	%f391, %f390;
	fma.rn.f32 	%f392, %f384, 0f3FB8AA3B, %f391;
	fma.rn.f32 	%f393, %f384, 0f32A57060, %f392;
	mov.b32 	%r141, %f389;
	shl.b32 	%r142, %r141, 23;
	mov.b32 	%f394, %r142;
	ex2.approx.ftz.f32 	%f395, %f393;
	fma.rn.f32 	%f1012, %f395, %f394, %f1012;
$L__BB0_63:
	add.s32 	%r143, %r12, 3;
	setp.ge.s32 	%p56, %r143, %r65;
	@%p56 bra 	$L__BB0_65;
	sub.f32 	%f396, %f1005, %f968;
	fma.rn.f32 	%f397, %f396, 0f3BBB989D, 0f3F000000;
	cvt.sat.f32.f32 	%f398, %f397;
	mov.f32 	%f399, 0f4B400001;
	mov.f32 	%f400, 0f437C0000;
	fma.rm.f32 	%f401, %f398, %f400, %f399;
	add.f32 	%f402, %f401, 0fCB40007F;
	neg.f32 	%f403, %f402;
	fma.rn.f32 	%f404, %f396, 0f3FB8AA3B, %f403;
	fma.rn.f32 	%f405, %f396, 0f32A57060, %f404;
	mov.b32 	%r144, %f401;
	shl.b32 	%r145, %r144, 23;
	mov.b32 	%f406, %r145;
	ex2.approx.ftz.f32 	%f407, %f405;
	fma.rn.f32 	%f1012, %f407, %f406, %f1012;
$L__BB0_65:
	add.s32 	%r146, %r12, 4;
	setp.ge.s32 	%p57, %r146, %r65;
	@%p57 bra 	$L__BB0_67;
	sub.f32 	%f408, %f1004, %f968;
	fma.rn.f32 	%f409, %f408, 0f3BBB989D, 0f3F000000;
	cvt.sat.f32.f32 	%f410, %f409;
	mov.f32 	%f411, 0f4B400001;
	mov.f32 	%f412, 0f437C0000;
	fma.rm.f32 	%f413, %f410, %f412, %f411;
	add.f32 	%f414, %f413, 0fCB40007F;
	neg.f32 	%f415, %f414;
	fma.rn.f32 	%f416, %f408, 0f3FB8AA3B, %f415;
	fma.rn.f32 	%f417, %f408, 0f32A57060, %f416;
	mov.b32 	%r147, %f413;
	shl.b32 	%r148, %r147, 23;
	mov.b32 	%f418, %r148;
	ex2.approx.ftz.f32 	%f419, %f417;
	fma.rn.f32 	%f1012, %f419, %f418, %f1012;
$L__BB0_67:
	add.s32 	%r149, %r12, 5;
	setp.ge.s32 	%p58, %r149, %r65;
	@%p58 bra 	$L__BB0_69;
	sub.f32 	%f420, %f1003, %f968;
	fma.rn.f32 	%f421, %f420, 0f3BBB989D, 0f3F000000;
	cvt.sat.f32.f32 	%f422, %f421;
	mov.f32 	%f423, 0f4B400001;
	mov.f32 	%f424, 0f437C0000;
	fma.rm.f32 	%f425, %f422, %f424, %f423;
	add.f32 	%f426, %f425, 0fCB40007F;
	neg.f32 	%f427, %f426;
	fma.rn.f32 	%f428, %f420, 0f3FB8AA3B, %f427;
	fma.rn.f32 	%f429, %f420, 0f32A57060, %f428;
	mov.b32 	%r150, %f425;
	shl.b32 	%r151, %r150, 23;
	mov.b32 	%f430, %r151;
	ex2.approx.ftz.f32 	%f431, %f429;
	fma.rn.f32 	%f1012, %f431, %f430, %f1012;
$L__BB0_69:
	add.s32 	%r152, %r12, 6;
	setp.ge.s32 	%p59, %r152, %r65;
	@%p59 bra 	$L__BB0_71;
	sub.f32 	%f432, %f1002, %f968;
	fma.rn.f32 	%f433, %f432, 0f3BBB989D, 0f3F000000;
	cvt.sat.f32.f32 	%f434, %f433;
	mov.f32 	%f435, 0f4B400001;
	mov.f32 	%f436, 0f437C0000;
	fma.rm.f32 	%f437, %f434, %f436, %f435;
	add.f32 	%f438, %f437, 0fCB40007F;
	neg.f32 	%f439, %f438;
	fma.rn.f32 	%f440, %f432, 0f3FB8AA3B, %f439;
	fma.rn.f32 	%f441, %f432, 0f32A57060, %f440;
	mov.b32 	%r153, %f437;
	shl.b32 	%r154, %r153, 23;
	mov.b32 	%f442, %r154;
	ex2.approx.ftz.f32 	%f443, %f441;
	fma.rn.f32 	%f1012, %f443, %f442, %f1012;
$L__BB0_71:
	add.s32 	%r155, %r12, 7;
	setp.ge.s32 	%p60, %r155, %r65;
	@%p60 bra 	$L__BB0_73;
	sub.f32 	%f444, %f1001, %f968;
	fma.rn.f32 	%f445, %f444, 0f3BBB989D, 0f3F000000;
	cvt.sat.f32.f32 	%f446, %f445;
	mov.f32 	%f447, 0f4B400001;
	mov.f32 	%f448, 0f437C0000;
	fma.rm.f32 	%f449, %f446, %f448, %f447;
	add.f32 	%f450, %f449, 0fCB40007F;
	neg.f32 	%f451, %f450;
	fma.rn.f32 	%f452, %f444, 0f3FB8AA3B, %f451;
	fma.rn.f32 	%f453, %f444, 0f32A57060, %f452;
	mov.b32 	%r156, %f449;
	shl.b32 	%r157, %r156, 23;
	mov.b32 	%f454, %r157;
	ex2.approx.ftz.f32 	%f455, %f453;
	fma.rn.f32 	%f1012, %f455, %f454, %f1012;
$L__BB0_73:
	add.s32 	%r158, %r12, 8;
	setp.ge.s32 	%p61, %r158, %r65;
	@%p61 bra 	$L__BB0_75;
	sub.f32 	%f456, %f1000, %f968;
	fma.rn.f32 	%f457, %f456, 0f3BBB989D, 0f3F000000;
	cvt.sat.f32.f32 	%f458, %f457;
	mov.f32 	%f459, 0f4B400001;
	mov.f32 	%f460, 0f437C0000;
	fma.rm.f32 	%f461, %f458, %f460, %f459;
	add.f32 	%f462, %f461, 0fCB40007F;
	neg.f32 	%f463, %f462;
	fma.rn.f32 	%f464, %f456, 0f3FB8AA3B, %f463;
	fma.rn.f32 	%f465, %f456, 0f32A57060, %f464;
	mov.b32 	%r159, %f461;
	shl.b32 	%r160, %r159, 23;
	mov.b32 	%f466, %r160;
	ex2.approx.ftz.f32 	%f467, %f465;
	fma.rn.f32 	%f1012, %f467, %f466, %f1012;
$L__BB0_75:
	add.s32 	%r161, %r12, 9;
	setp.ge.s32 	%p62, %r161, %r65;
	@%p62 bra 	$L__BB0_77;
	sub.f32 	%f468, %f999, %f968;
	fma.rn.f32 	%f469, %f468, 0f3BBB989D, 0f3F000000;
	cvt.sat.f32.f32 	%f470, %f469;
	mov.f32 	%f471, 0f4B400001;
	mov.f32 	%f472, 0f437C0000;
	fma.rm.f32 	%f473, %f470, %f472, %f471;
	add.f32 	%f474, %f473, 0fCB40007F;
	neg.f32 	%f475, %f474;
	fma.rn.f32 	%f476, %f468, 0f3FB8AA3B, %f475;
	fma.rn.f32 	%f477, %f468, 0f32A57060, %f476;
	mov.b32 	%r162, %f473;
	shl.b32 	%r163, %r162, 23;
	mov.b32 	%f478, %r163;
	ex2.approx.ftz.f32 	%f479, %f477;
	fma.rn.f32 	%f1012, %f479, %f478, %f1012;
$L__BB0_77:
	add.s32 	%r164, %r12, 10;
	setp.ge.s32 	%p63, %r164, %r65;
	@%p63 bra 	$L__BB0_79;
	sub.f32 	%f480, %f998, %f968;
	fma.rn.f32 	%f481, %f480, 0f3BBB989D, 0f3F000000;
	cvt.sat.f32.f32 	%f482, %f481;
	mov.f32 	%f483, 0f4B400001;
	mov.f32 	%f484, 0f437C0000;
	fma.rm.f32 	%f485, %f482, %f484, %f483;
	add.f32 	%f486, %f485, 0fCB40007F;
	neg.f32 	%f487, %f486;
	fma.rn.f32 	%f488, %f480, 0f3FB8AA3B, %f487;
	fma.rn.f32 	%f489, %f480, 0f32A57060, %f488;
	mov.b32 	%r165, %f485;
	shl.b32 	%r166, %r165, 23;
	mov.b32 	%f490, %r166;
	ex2.approx.ftz.f32 	%f491, %f489;
	fma.rn.f32 	%f1012, %f491, %f490, %f1012;
$L__BB0_79:
	add.s32 	%r167, %r12, 11;
	setp.ge.s32 	%p64, %r167, %r65;
	@%p64 bra 	$L__BB0_81;
	sub.f32 	%f492, %f997, %f968;
	fma.rn.f32 	%f493, %f492, 0f3BBB989D, 0f3F000000;
	cvt.sat.f32.f32 	%f494, %f493;
	mov.f32 	%f495, 0f4B400001;
	mov.f32 	%f496, 0f437C0000;
	fma.rm.f32 	%f497, %f494, %f496, %f495;
	add.f32 	%f498, %f497, 0fCB40007F;
	neg.f32 	%f499, %f498;
	fma.rn.f32 	%f500, %f492, 0f3FB8AA3B, %f499;
	fma.rn.f32 	%f501, %f492, 0f32A57060, %f500;
	mov.b32 	%r168, %f497;
	shl.b32 	%r169, %r168, 23;
	mov.b32 	%f502, %r169;
	ex2.approx.ftz.f32 	%f503, %f501;
	fma.rn.f32 	%f1012, %f503, %f502, %f1012;
$L__BB0_81:
	add.s32 	%r170, %r12, 12;
	setp.ge.s32 	%p65, %r170, %r65;
	@%p65 bra 	$L__BB0_83;
	sub.f32 	%f504, %f996, %f968;
	fma.rn.f32 	%f505, %f504, 0f3BBB989D, 0f3F000000;
	cvt.sat.f32.f32 	%f506, %f505;
	mov.f32 	%f507, 0f4B400001;
	mov.f32 	%f508, 0f437C0000;
	fma.rm.f32 	%f509, %f506, %f508, %f507;
	add.f32 	%f510, %f509, 0fCB40007F;
	neg.f32 	%f511, %f510;
	fma.rn.f32 	%f512, %f504, 0f3FB8AA3B, %f511;
	fma.rn.f32 	%f513, %f504, 0f32A57060, %f512;
	mov.b32 	%r171, %f509;
	shl.b32 	%r172, %r171, 23;
	mov.b32 	%f514, %r172;
	ex2.approx.ftz.f32 	%f515, %f513;
	fma.rn.f32 	%f1012, %f515, %f514, %f1012;
$L__BB0_83:
	add.s32 	%r173, %r12, 13;
	setp.ge.s32 	%p66, %r173, %r65;
	@%p66 bra 	$L__BB0_85;
	sub.f32 	%f516, %f995, %f968;
	fma.rn.f32 	%f517, %f516, 0f3BBB989D, 0f3F000000;
	cvt.sat.f32.f32 	%f518, %f517;
	mov.f32 	%f519, 0f4B400001;
	mov.f32 	%f520, 0f437C0000;
	fma.rm.f32 	%f521, %f518, %f520, %f519;
	add.f32 	%f522, %f521, 0fCB40007F;
	neg.f32 	%f523, %f522;
	fma.rn.f32 	%f524, %f516, 0f3FB8AA3B, %f523;
	fma.rn.f32 	%f525, %f516, 0f32A57060, %f524;
	mov.b32 	%r174, %f521;
	shl.b32 	%r175, %r174, 23;
	mov.b32 	%f526, %r175;
	ex2.approx.ftz.f32 	%f527, %f525;
	fma.rn.f32 	%f1012, %f527, %f526, %f1012;
$L__BB0_85:
	add.s32 	%r176, %r12, 14;
	setp.ge.s32 	%p67, %r176, %r65;
	@%p67 bra 	$L__BB0_87;
	sub.f32 	%f528, %f994, %f968;
	fma.rn.f32 	%f529, %f528, 0f3BBB989D, 0f3F000000;
	cvt.sat.f32.f32 	%f530, %f529;
	mov.f32 	%f531, 0f4B400001;
	mov.f32 	%f532, 0f437C0000;
	fma.rm.f32 	%f533, %f530, %f532, %f531;
	add.f32 	%f534, %f533, 0fCB40007F;
	neg.f32 	%f535, %f534;
	fma.rn.f32 	%f536, %f528, 0f3FB8AA3B, %f535;
	fma.rn.f32 	%f537, %f528, 0f32A57060, %f536;
	mov.b32 	%r177, %f533;
	shl.b32 	%r178, %r177, 23;
	mov.b32 	%f538, %r178;
	ex2.approx.ftz.f32 	%f539, %f537;
	fma.rn.f32 	%f1012, %f539, %f538, %f1012;
$L__BB0_87:
	add.s32 	%r179, %r12, 15;
	setp.ge.s32 	%p68, %r179, %r65;
	@%p68 bra 	$L__BB0_89;
	sub.f32 	%f540, %f993, %f968;
	fma.rn.f32 	%f541, %f540, 0f3BBB989D, 0f3F000000;
	cvt.sat.f32.f32 	%f542, %f541;
	mov.f32 	%f543, 0f4B400001;
	mov.f32 	%f544, 0f437C0000;
	fma.rm.f32 	%f545, %f542, %f544, %f543;
	add.f32 	%f546, %f545, 0fCB40007F;
	neg.f32 	%f547, %f546;
	fma.rn.f32 	%f548, %f540, 0f3FB8AA3B, %f547;
	fma.rn.f32 	%f549, %f540, 0f32A57060, %f548;
	mov.b32 	%r180, %f545;
	shl.b32 	%r181, %r180, 23;
	mov.b32 	%f550, %r181;
	ex2.approx.ftz.f32 	%f551, %f549;
	fma.rn.f32 	%f1012, %f551, %f550, %f1012;
$L__BB0_89:
	add.s32 	%r182, %r12, 16;
	setp.ge.s32 	%p69, %r182, %r65;
	@%p69 bra 	$L__BB0_91;
	sub.f32 	%f552, %f992, %f968;
	fma.rn.f32 	%f553, %f552, 0f3BBB989D, 0f3F000000;
	cvt.sat.f32.f32 	%f554, %f553;
	mov.f32 	%f555, 0f4B400001;
	mov.f32 	%f556, 0f437C0000;
	fma.rm.f32 	%f557, %f554, %f556, %f555;
	add.f32 	%f558, %f557, 0fCB40007F;
	neg.f32 	%f559, %f558;
	fma.rn.f32 	%f560, %f552, 0f3FB8AA3B, %f559;
	fma.rn.f32 	%f561, %f552, 0f32A57060, %f560;
	mov.b32 	%r183, %f557;
	shl.b32 	%r184, %r183, 23;
	mov.b32 	%f562, %r184;
	ex2.approx.ftz.f32 	%f563, %f561;
	fma.rn.f32 	%f1012, %f563, %f562, %f1012;
$L__BB0_91:
	add.s32 	%r185, %r12, 17;
	setp.ge.s32 	%p70, %r185, %r65;
	@%p70 bra 	$L__BB0_93;
	sub.f32 	%f564, %f991, %f968;
	fma.rn.f32 	%f565, %f564, 0f3BBB989D, 0f3F000000;
	cvt.sat.f32.f32 	%f566, %f565;
	mov.f32 	%f567, 0f4B400001;
	mov.f32 	%f568, 0f437C0000;
	fma.rm.f32 	%f569, %f566, %f568, %f567;
	add.f32 	%f570, %f569, 0fCB40007F;
	neg.f32 	%f571, %f570;
	fma.rn.f32 	%f572, %f564, 0f3FB8AA3B, %f571;
	fma.rn.f32 	%f573, %f564, 0f32A57060, %f572;
	mov.b32 	%r186, %f569;
	shl.b32 	%r187, %r186, 23;
	mov.b32 	%f574, %r187;
	ex2.approx.ftz.f32 	%f575, %f573;
	fma.rn.f32 	%f1012, %f575, %f574, %f1012;
$L__BB0_93:
	add.s32 	%r188, %r12, 18;
	setp.ge.s32 	%p71, %r188, %r65;
	@%p71 bra 	$L__BB0_95;
	sub.f32 	%f576, %f990, %f968;
	fma.rn.f32 	%f577, %f576, 0f3BBB989D, 0f3F000000;
	cvt.sat.f32.f32 	%f578, %f577;
	mov.f32 	%f579, 0f4B400001;
	mov.f32 	%f580, 0f437C0000;
	fma.rm.f32 	%f581, %f578, %f580, %f579;
	add.f32 	%f582, %f581, 0fCB40007F;
	neg.f32 	%f583, %f582;
	fma.rn.f32 	%f584, %f576, 0f3FB8AA3B, %f583;
	fma.rn.f32 	%f585, %f576, 0f32A57060, %f584;
	mov.b32 	%r189, %f581;
	shl.b32 	%r190, %r189, 23;
	mov.b32 	%f586, %r190;
	ex2.approx.ftz.f32 	%f587, %f585;
	fma.rn.f32 	%f1012, %f587, %f586, %f1012;
$L__BB0_95:
	add.s32 	%r191, %r12, 19;
	setp.ge.s32 	%p72, %r191, %r65;
	@%p72 bra 	$L__BB0_97;
	sub.f32 	%f588, %f989, %f968;
	fma.rn.f32 	%f589, %f588, 0f3BBB989D, 0f3F000000;
	cvt.sat.f32.f32 	%f590, %f589;
	mov.f32 	%f591, 0f4B400001;
	mov.f32 	%f592, 0f437C0000;
	fma.rm.f32 	%f593, %f590, %f592, %f591;
	add.f32 	%f594, %f593, 0fCB40007F;
	neg.f32 	%f595, %f594;
	fma.rn.f32 	%f596, %f588, 0f3FB8AA3B, %f595;
	fma.rn.f32 	%f597, %f588, 0f32A57060, %f596;
	mov.b32 	%r192, %f593;
	shl.b32 	%r193, %r192, 23;
	mov.b32 	%f598, %r193;
	ex2.approx.ftz.f32 	%f599, %f597;
	fma.rn.f32 	%f1012, %f599, %f598, %f1012;
$L__BB0_97:
	add.s32 	%r194, %r12, 20;
	setp.ge.s32 	%p73, %r194, %r65;
	@%p73 bra 	$L__BB0_99;
	sub.f32 	%f600, %f988, %f968;
	fma.rn.f32 	%f601, %f600, 0f3BBB989D, 0f3F000000;
	cvt.sat.f32.f32 	%f602, %f601;
	mov.f32 	%f603, 0f4B400001;
	mov.f32 	%f604, 0f437C0000;
	fma.rm.f32 	%f605, %f602, %f604, %f603;
	add.f32 	%f606, %f605, 0fCB40007F;
	neg.f32 	%f607, %f606;
	fma.rn.f32 	%f608, %f600, 0f3FB8AA3B, %f607;
	fma.rn.f32 	%f609, %f600, 0f32A57060, %f608;
	mov.b32 	%r195, %f605;
	shl.b32 	%r196, %r195, 23;
	mov.b32 	%f610, %r196;
	ex2.approx.ftz.f32 	%f611, %f609;
	fma.rn.f32 	%f1012, %f611, %f610, %f1012;
$L__BB0_99:
	add.s32 	%r197, %r12, 21;
	setp.ge.s32 	%p74, %r197, %r65;
	@%p74 bra 	$L__BB0_101;
	sub.f32 	%f612, %f987, %f968;
	fma.rn.f32 	%f613, %f612, 0f3BBB989D, 0f3F000000;
	cvt.sat.f32.f32 	%f614, %f613;
	mov.f32 	%f615, 0f4B400001;
	mov.f32 	%f616, 0f437C0000;
	fma.rm.f32 	%f617, %f614, %f616, %f615;
	add.f32 	%f618, %f617, 0fCB40007F;
	neg.f32 	%f619, %f618;
	fma.rn.f32 	%f620, %f612, 0f3FB8AA3B, %f619;
	fma.rn.f32 	%f621, %f612, 0f32A57060, %f620;
	mov.b32 	%r198, %f617;
	shl.b32 	%r199, %r198, 23;
	mov.b32 	%f622, %r199;
	ex2.approx.ftz.f32 	%f623, %f621;
	fma.rn.f32 	%f1012, %f623, %f622, %f1012;
$L__BB0_101:
	add.s32 	%r200, %r12, 22;
	setp.ge.s32 	%p75, %r200, %r65;
	@%p75 bra 	$L__BB0_103;
	sub.f32 	%f624, %f986, %f968;
	fma.rn.f32 	%f625, %f624, 0f3BBB989D, 0f3F000000;
	cvt.sat.f32.f32 	%f626, %f625;
	mov.f32 	%f627, 0f4B400001;
	mov.f32 	%f628, 0f437C0000;
	fma.rm.f32 	%f629, %f626, %f628, %f627;
	add.f32 	%f630, %f629, 0fCB40007F;
	neg.f32 	%f631, %f630;
	fma.rn.f32 	%f632, %f624, 0f3FB8AA3B, %f631;
	fma.rn.f32 	%f633, %f624, 0f32A57060, %f632;
	mov.b32 	%r201, %f629;
	shl.b32 	%r202, %r201, 23;
	mov.b32 	%f634, %r202;
	ex2.approx.ftz.f32 	%f635, %f633;
	fma.rn.f32 	%f1012, %f635, %f634, %f1012;
$L__BB0_103:
	add.s32 	%r203, %r12, 23;
	setp.ge.s32 	%p76, %r203, %r65;
	@%p76 bra 	$L__BB0_105;
	sub.f32 	%f636, %f985, %f968;
	fma.rn.f32 	%f637, %f636, 0f3BBB989D, 0f3F000000;
	cvt.sat.f32.f32 	%f638, %f637;
	mov.f32 	%f639, 0f4B400001;
	mov.f32 	%f640, 0f437C0000;
	fma.rm.f32 	%f641, %f638, %f640, %f639;
	add.f32 	%f642, %f641, 0fCB40007F;
	neg.f32 	%f643, %f642;
	fma.rn.f32 	%f644, %f636, 0f3FB8AA3B, %f643;
	fma.rn.f32 	%f645, %f636, 0f32A57060, %f644;
	mov.b32 	%r204, %f641;
	shl.b32 	%r205, %r204, 23;
	mov.b32 	%f646, %r205;
	ex2.approx.ftz.f32 	%f647, %f645;
	fma.rn.f32 	%f1012, %f647, %f646, %f1012;
$L__BB0_105:
	add.s32 	%r206, %r12, 24;
	setp.ge.s32 	%p77, %r206, %r65;
	@%p77 bra 	$L__BB0_107;
	sub.f32 	%f648, %f984, %f968;
	fma.rn.f32 	%f649, %f648, 0f3BBB989D, 0f3F000000;
	cvt.sat.f32.f32 	%f650, %f649;
	mov.f32 	%f651, 0f4B400001;
	mov.f32 	%f652, 0f437C0000;
	fma.rm.f32 	%f653, %f650, %f652, %f651;
	add.f32 	%f654, %f653, 0fCB40007F;
	neg.f32 	%f655, %f654;
	fma.rn.f32 	%f656, %f648, 0f3FB8AA3B, %f655;
	fma.rn.f32 	%f657, %f648, 0f32A57060, %f656;
	mov.b32 	%r207, %f653;
	shl.b32 	%r208, %r207, 23;
	mov.b32 	%f658, %r208;
	ex2.approx.ftz.f32 	%f659, %f657;
	fma.rn.f32 	%f1012, %f659, %f658, %f1012;
$L__BB0_107:
	add.s32 	%r209, %r12, 25;
	setp.ge.s32 	%p78, %r209, %r65;
	@%p78 bra 	$L__BB0_109;
	sub.f32 	%f660, %f983, %f968;
	fma.rn.f32 	%f661, %f660, 0f3BBB989D, 0f3F000000;
	cvt.sat.f32.f32 	%f662, %f661;
	mov.f32 	%f663, 0f4B400001;
	mov.f32 	%f664, 0f437C0000;
	fma.rm.f32 	%f665, %f662, %f664, %f663;
	add.f32 	%f666, %f665, 0fCB40007F;
	neg.f32 	%f667, %f666;
	fma.rn.f32 	%f668, %f660, 0f3FB8AA3B, %f667;
	fma.rn.f32 	%f669, %f660, 0f32A57060, %f668;
	mov.b32 	%r210, %f665;
	shl.b32 	%r211, %r210, 23;
	mov.b32 	%f670, %r211;
	ex2.approx.ftz.f32 	%f671, %f669;
	fma.rn.f32 	%f1012, %f671, %f670, %f1012;
$L__BB0_109:
	add.s32 	%r212, %r12, 26;
	setp.ge.s32 	%p79, %r212, %r65;
	@%p79 bra 	$L__BB0_111;
	sub.f32 	%f672, %f982, %f968;
	fma.rn.f32 	%f673, %f672, 0f3BBB989D, 0f3F000000;
	cvt.sat.f32.f32 	%f674, %f673;
	mov.f32 	%f675, 0f4B400001;
	mov.f32 	%f676, 0f437C0000;
	fma.rm.f32 	%f677, %f674, %f676, %f675;
	add.f32 	%f678, %f677, 0fCB40007F;
	neg.f32 	%f679, %f678;
	fma.rn.f32 	%f680, %f672, 0f3FB8AA3B, %f679;
	fma.rn.f32 	%f681, %f672, 0f32A57060, %f680;
	mov.b32 	%r213, %f677;
	shl.b32 	%r214, %r213, 23;
	mov.b32 	%f682, %r214;
	ex2.approx.ftz.f32 	%f683, %f681;
	fma.rn.f32 	%f1012, %f683, %f682, %f1012;
$L__BB0_111:
	add.s32 	%r215, %r12, 27;
	setp.ge.s32 	%p80, %r215, %r65;
	@%p80 bra 	$L__BB0_113;
	sub.f32 	%f684, %f981, %f968;
	fma.rn.f32 	%f685, %f684, 0f3BBB989D, 0f3F000000;
	cvt.sat.f32.f32 	%f686, %f685;
	mov.f32 	%f687, 0f4B400001;
	mov.f32 	%f688, 0f437C0000;
	fma.rm.f32 	%f689, %f686, %f688, %f687;
	add.f32 	%f690, %f689, 0fCB40007F;
	neg.f32 	%f691, %f690;
	fma.rn.f32 	%f692, %f684, 0f3FB8AA3B, %f691;
	fma.rn.f32 	%f693, %f684, 0f32A57060, %f692;
	mov.b32 	%r216, %f689;
	shl.b32 	%r217, %r216, 23;
	mov.b32 	%f694, %r217;
	ex2.approx.ftz.f32 	%f695, %f693;
	fma.rn.f32 	%f1012, %f695, %f694, %f1012;
$L__BB0_113:
	add.s32 	%r218, %r12, 28;
	setp.ge.s32 	%p81, %r218, %r65;
	@%p81 bra 	$L__BB0_115;
	sub.f32 	%f696, %f980, %f968;
	fma.rn.f32 	%f697, %f696, 0f3BBB989D, 0f3F000000;
	cvt.sat.f32.f32 	%f698, %f697;
	mov.f32 	%f699, 0f4B400001;
	mov.f32 	%f700, 0f437C0000;
	fma.rm.f32 	%f701, %f698, %f700, %f699;
	add.f32 	%f702, %f701, 0fCB40007F;
	neg.f32 	%f703, %f702;
	fma.rn.f32 	%f704, %f696, 0f3FB8AA3B, %f703;
	fma.rn.f32 	%f705, %f696, 0f32A57060, %f704;
	mov.b32 	%r219, %f701;
	shl.b32 	%r220, %r219, 23;
	mov.b32 	%f706, %r220;
	ex2.approx.ftz.f32 	%f707, %f705;
	fma.rn.f32 	%f1012, %f707, %f706, %f1012;
$L__BB0_115:
	add.s32 	%r221, %r12, 29;
	setp.ge.s32 	%p82, %r221, %r65;
	@%p82 bra 	$L__BB0_117;
	sub.f32 	%f708, %f979, %f968;
	fma.rn.f32 	%f709, %f708, 0f3BBB989D, 0f3F000000;
	cvt.sat.f32.f32 	%f710, %f709;
	mov.f32 	%f711, 0f4B400001;
	mov.f32 	%f712, 0f437C0000;
	fma.rm.f32 	%f713, %f710, %f712, %f711;
	add.f32 	%f714, %f713, 0fCB40007F;
	neg.f32 	%f715, %f714;
	fma.rn.f32 	%f716, %f708, 0f3FB8AA3B, %f715;
	fma.rn.f32 	%f717, %f708, 0f32A57060, %f716;
	mov.b32 	%r222, %f713;
	shl.b32 	%r223, %r222, 23;
	mov.b32 	%f718, %r223;
	ex2.approx.ftz.f32 	%f719, %f717;
	fma.rn.f32 	%f1012, %f719, %f718, %f1012;
$L__BB0_117:
	add.s32 	%r224, %r12, 30;
	setp.ge.s32 	%p83, %r224, %r65;
	@%p83 bra 	$L__BB0_119;
	sub.f32 	%f720, %f978, %f968;
	fma.rn.f32 	%f721, %f720, 0f3BBB989D, 0f3F000000;
	cvt.sat.f32.f32 	%f722, %f721;
	mov.f32 	%f723, 0f4B400001;
	mov.f32 	%f724, 0f437C0000;
	fma.rm.f32 	%f725, %f722, %f724, %f723;
	add.f32 	%f726, %f725, 0fCB40007F;
	neg.f32 	%f727, %f726;
	fma.rn.f32 	%f728, %f720, 0f3FB8AA3B, %f727;
	fma.rn.f32 	%f729, %f720, 0f32A57060, %f728;
	mov.b32 	%r225, %f725;
	shl.b32 	%r226, %r225, 23;
	mov.b32 	%f730, %r226;
	ex2.approx.ftz.f32 	%f731, %f729;
	fma.rn.f32 	%f1012, %f731, %f730, %f1012;
$L__BB0_119:
	add.s32 	%r227, %r12, 31;
	setp.ge.s32 	%p84, %r227, %r65;
	@%p84 bra 	$L__BB0_121;
	sub.f32 	%f732, %f977, %f968;
	fma.rn.f32 	%f733, %f732, 0f3BBB989D, 0f3F000000;
	cvt.sat.f32.f32 	%f734, %f733;
	mov.f32 	%f735, 0f4B400001;
	mov.f32 	%f736, 0f437C0000;
	fma.rm.f32 	%f737, %f734, %f736, %f735;
	add.f32 	%f738, %f737, 0fCB40007F;
	neg.f32 	%f739, %f738;
	fma.rn.f32 	%f740, %f732, 0f3FB8AA3B, %f739;
	fma.rn.f32 	%f741, %f732, 0f32A57060, %f740;
	mov.b32 	%r228, %f737;
	shl.b32 	%r229, %r228, 23;
	mov.b32 	%f742, %r229;
	ex2.approx.ftz.f32 	%f743, %f741;
	fma.rn.f32 	%f1012, %f743, %f742, %f1012;
$L__BB0_121:
	fma.rn.f32 	%f967, %f967, %f114, %f1012;
	bar.sync 	0;
	add.s32 	%r259, %r259, 1;
	add.s32 	%r248, %r65, 31;
	shr.u32 	%r249, %r248, 5;
	setp.ne.s32 	%p105, %r259, %r249;
	@%p105 bra 	$L__BB0_2;
	setp.lt.s32 	%p106, %r66, 1;
	setp.leu.f32 	%p107, %f967, 0f00000000;
	or.pred  	%p108, %p107, %p106;
	@%p108 bra 	$L__BB0_134;
	ld.param.u64 	%rd120, [_Z25flash_attention_kernel_v2PKfS0_S0_PfS1_iiiif_param_3];
	cvta.to.global.u64 	%rd10, %rd120;
	setp.lt.u32 	%p109, %r66, 8;
	mov.b32 	%r280, 0;
	@%p109 bra 	$L__BB0_126;
	add.s64 	%rd123, %rd2, 16;
	and.b32  	%r280, %r66, 2147483640;
	neg.s32 	%r278, %r280;
	cvt.u64.u32 	%rd80, %r6;
	add.s64 	%rd81, %rd4, %rd80;
	shl.b64 	%rd82, %rd81, 2;
	add.s64 	%rd83, %rd82, %rd10;
	add.s64 	%rd122, %rd83, 16;
$L__BB0_125:
	.pragma "nounroll";
	ld.local.v4.f32 	{%f913, %f914, %f915, %f916}, [%rd123+-16];
	div.rn.f32 	%f917, %f913, %f967;
	st.global.f32 	[%rd122+-16], %f917;
	div.rn.f32 	%f918, %f914, %f967;
	st.global.f32 	[%rd122+-12], %f918;
	div.rn.f32 	%f919, %f915, %f967;
	st.global.f32 	[%rd122+-8], %f919;
	div.rn.f32 	%f920, %f916, %f967;
	st.global.f32 	[%rd122+-4], %f920;
	ld.local.v4.f32 	{%f921, %f922, %f923, %f924}, [%rd123];
	div.rn.f32 	%f925, %f921, %f967;
	st.global.f32 	[%rd122], %f925;
	div.rn.f32 	%f926, %f922, %f967;
	st.global.f32 	[%rd122+4], %f926;
	div.rn.f32 	%f927, %f923, %f967;
	st.global.f32 	[%rd122+8], %f927;
	div.rn.f32 	%f928, %f924, %f967;
	st.global.f32 	[%rd122+12], %f928;
	add.s32 	%r278, %r278, 8;
	add.s64 	%rd123, %rd123, 32;
	add.s64 	%rd122, %rd122, 32;
	setp.ne.s32 	%p110, %r278, 0;
	@%p110 bra 	$L__BB0_125;
$L__BB0_126:
	setp.eq.s32 	%p111, %r8, 0;
	@%p111 bra 	$L__BB0_134;
	setp.lt.u32 	%p112, %r8, 4;
	@%p112 bra 	$L__BB0_129;
	cvt.u64.u32 	%rd84, %r280;
	mul.wide.u32 	%rd85, %r280, 4;
	add.s64 	%rd86, %rd2, %rd85;
	ld.local.f32 	%f929, [%rd86];
	div.rn.f32 	%f930, %f929, %f967;
	add.s32 	%r251, %r280, %r6;
	cvt.u64.u32 	%rd87, %r251;
	add.s64 	%rd88, %rd87, %rd4;
	shl.b64 	%rd89, %rd88, 2;
	add.s64 	%rd90, %rd10, %rd89;
	st.global.f32 	[%rd90], %f930;
	ld.local.f32 	%f931, [%rd86+4];
	div.rn.f32 	%f932, %f931, %f967;
	cvt.u64.u32 	%rd91, %r6;
	add.s64 	%rd92, %rd84, %rd91;
	add.s64 	%rd93, %rd92, %rd4;
	shl.b64 	%rd94, %rd93, 2;
	add.s64 	%rd95, %rd10, %rd94;
	st.global.f32 	[%rd95+4], %f932;
	ld.local.f32 	%f933, [%rd86+8];
	div.rn.f32 	%f934, %f933, %f967;
	st.global.f32 	[%rd95+8], %f934;
	ld.local.f32 	%f935, [%rd86+12];
	div.rn.f32 	%f936, %f935, %f967;
	st.global.f32 	[%rd95+12], %f936;
	add.s32 	%r280, %r280, 4;
$L__BB0_129:
	setp.eq.s32 	%p113, %r10, 0;
	@%p113 bra 	$L__BB0_134;
	setp.eq.s32 	%p114, %r10, 1;
	@%p114 bra 	$L__BB0_132;
	cvt.u64.u32 	%rd96, %r280;
	mul.wide.u32 	%rd97, %r280, 4;
	add.s64 	%rd98, %rd2, %rd97;
	ld.local.f32 	%f937, [%rd98];
	div.rn.f32 	%f938, %f937, %f967;
	add.s32 	%r252, %r280, %r6;
	cvt.u64.u32 	%rd99, %r252;
	add.s64 	%rd100, %rd99, %rd4;
	shl.b64 	%rd101, %rd100, 2;
	add.s64 	%rd102, %rd10, %rd101;
	st.global.f32 	[%rd102], %f938;
	ld.local.f32 	%f939, [%rd98+4];
	div.rn.f32 	%f940, %f939, %f967;
	cvt.u64.u32 	%rd103, %r6;
	add.s64 	%rd104, %rd96, %rd103;
	add.s64 	%rd105, %rd104, %rd4;
	shl.b64 	%rd106, %rd105, 2;
	add.s64 	%rd107, %rd10, %rd106;
	st.global.f32 	[%rd107+4], %f940;
	add.s32 	%r280, %r280, 2;
$L__BB0_132:
	and.b32  	%r253, %r66, 1;
	setp.eq.b32 	%p115, %r253, 1;
	not.pred 	%p116, %p115;
	@%p116 bra 	$L__BB0_134;
	mul.wide.u32 	%rd108, %r280, 4;
	add.s64 	%rd109, %rd2, %rd108;
	ld.local.f32 	%f941, [%rd109];
	div.rn.f32 	%f942, %f941, %f967;
	add.s32 	%r254, %r280, %r6;
	cvt.u64.u32 	%rd110, %r254;
	add.s64 	%rd111, %rd110, %rd4;
	shl.b64 	%rd112, %rd111, 2;
	add.s64 	%rd113, %rd10, %rd112;
	st.global.f32 	[%rd113], %f942;
$L__BB0_134:
	ld.param.u64 	%rd121, [_Z25flash_attention_kernel_v2PKfS0_S0_PfS1_iiiif_param_4];
	setp.lt.f32 	%p117, %f967, 0f00800000;
	mul.f32 	%f943, %f967, 0f4B000000;
	selp.f32 	%f944, %f943, %f967, %p117;
	selp.f32 	%f945, 0fC1B80000, 0f00000000, %p117;
	mov.b32 	%r255, %f944;
	add.s32 	%r256, %r255, -1059760811;
	and.b32  	%r257, %r256, -8388608;
	sub.s32 	%r258, %r255, %r257;
	mov.b32 	%f946, %r258;
	cvt.rn.f32.s32 	%f947, %r257;
	fma.rn.f32 	%f948, %f947, 0f34000000, %f945;
	add.f32 	%f949, %f946, 0fBF800000;
	fma.rn.f32 	%f950, %f949, 0fBE055027, 0f3E1039F6;
	fma.rn.f32 	%f951, %f950, %f949, 0fBDF8CDCC;
	fma.rn.f32 	%f952, %f951, %f949, 0f3E0F2955;
	fma.rn.f32 	%f953, %f952, %f949, 0fBE2AD8B9;
	fma.rn.f32 	%f954, %f953, %f949, 0f3E4CED0B;
	fma.rn.f32 	%f955, %f954, %f949, 0fBE7FFF22;
	fma.rn.f32 	%f956, %f955, %f949, 0f3EAAAA78;
	fma.rn.f32 	%f957, %f956, %f949, 0fBF000000;
	mul.f32 	%f958, %f949, %f957;
	fma.rn.f32 	%f959, %f958, %f949, %f949;
	fma.rn.f32 	%f960, %f948, 0f3F317218, %f959;
	setp.gt.u32 	%p118, %r255, 2139095039;
	fma.rn.f32 	%f961, %f944, 0f7F800000, 0f7F800000;
	selp.f32 	%f962, %f961, %f960, %p118;
	setp.eq.f32 	%p119, %f944, 0f00000000;
	selp.f32 	%f963, 0fFF800000, %f962, %p119;
	add.f32 	%f964, %f968, %f963;
	cvt.u64.u32 	%rd114, %r3;
	cvt.s64.s32 	%rd115, %r1;
	add.s64 	%rd116, %rd115, %rd114;
	cvta.to.global.u64 	%rd117, %rd121;
	shl.b64 	%rd118, %rd116, 2;
	add.s64 	%rd119, %rd117, %rd118;
	st.global.f32 	[%rd119], %f964;
$L__BB0_135:
	ret;

}
	// .globl	_Z31flash_attention_backward_kernelPKfS0_S0_S0_S0_S0_PfS1_S1_iiiif
.visible .entry _Z31flash_attention_backward_kernelPKfS0_S0_S0_S0_S0_PfS1_S1_iiiif(
	.param .u64 .ptr .align 1 _Z31flash_attention_backward_kernelPKfS0_S0_S0_S0_S0_PfS1_S1_iiiif_param_0,
	.param .u64 .ptr .align 1 _Z31flash_attention_backward_kernelPKfS0_S0_S0_S0_S0_PfS1_S1_iiiif_param_1,
	.param .u64 .ptr .align 1 _Z31flash_attention_backward_kernelPKfS0_S0_S0_S0_S0_PfS1_S1_iiiif_param_2,
	.param .u64 .ptr .align 1 _Z31flash_attention_backward_kernelPKfS0_S0_S0_S0_S0_PfS1_S1_iiiif_param_3,
	.param .u64 .ptr .align 1 _Z31flash_attention_backward_kernelPKfS0_S0_S0_S0_S0_PfS1_S1_iiiif_param_4,
	.param .u64 .ptr .align 1 _Z31flash_attention_backward_kernelPKfS0_S0_S0_S0_S0_PfS1_S1_iiiif_param_5,
	.param .u64 .ptr .align 1 _Z31flash_attention_backward_kernelPKfS0_S0_S0_S0_S0_PfS1_S1_iiiif_param_6,
	.param .u64 .ptr .align 1 _Z31flash_attention_backward_kernelPKfS0_S0_S0_S0_S0_PfS1_S1_iiiif_param_7,
	.param .u64 .ptr .align 1 _Z31flash_attention_backward_kernelPKfS0_S0_S0_S0_S0_PfS1_S1_iiiif_param_8,
	.param .u32 _Z31flash_attention_backward_kernelPKfS0_S0_S0_S0_S0_PfS1_S1_iiiif_param_9,
	.param .u32 _Z31flash_attention_backward_kernelPKfS0_S0_S0_S0_S0_PfS1_S1_iiiif_param_10,
	.param .u32 _Z31flash_attention_backward_kernelPKfS0_S0_S0_S0_S0_PfS1_S1_iiiif_param_11,
	.param .u32 _Z31flash_attention_backward_kernelPKfS0_S0_S0_S0_S0_PfS1_S1_iiiif_param_12,
	.param .f32 _Z31flash_attention_backward_kernelPKfS0_S0_S0_S0_S0_PfS1_S1_iiiif_param_13
)
{
	.local .align 16 .b8 	__local_depot1[768];
	.reg .b64 	%SP;
	.reg .b64 	%SPL;
	.reg .pred 	%p<84>;
	.reg .b32 	%r<239>;
	.reg .b32 	%f<702>;
	.reg .b64 	%rd<286>;
	// demoted variable
	.shared .align 4 .b8 _ZZ31flash_attention_backward_kernelPKfS0_S0_S0_S0_S0_PfS1_S1_iiiifE6K_tile[8192];
	// demoted variable
	.shared .align 4 .b8 _ZZ31flash_attention_backward_kernelPKfS0_S0_S0_S0_S0_PfS1_S1_iiiifE6V_tile[8192];
	mov.u64 	%SPL, __local_depot1;
	ld.param.u64 	%rd38, [_Z31flash_attention_backward_kernelPKfS0_S0_S0_S0_S0_PfS1_S1_iiiif_param_0];
	ld.param.u64 	%rd35, [_Z31flash_attention_backward_kernelPKfS0_S0_S0_S0_S0_PfS1_S1_iiiif_param_1];
	ld.param.u64 	%rd36, [_Z31flash_attention_backward_kernelPKfS0_S0_S0_S0_S0_PfS1_S1_iiiif_param_2];
	ld.param.u64 	%rd39, [_Z31flash_attention_backward_kernelPKfS0_S0_S0_S0_S0_PfS1_S1_iiiif_param_3];
	ld.param.u64 	%rd40, [_Z31flash_attention_backward_kernelPKfS0_S0_S0_S0_S0_PfS1_S1_iiiif_param_4];
	ld.param.u64 	%rd37, [_Z31flash_attention_backward_kernelPKfS0_S0_S0_S0_S0_PfS1_S1_iiiif_param_5];
	ld.param.u64 	%rd41, [_Z31flash_attention_backward_kernelPKfS0_S0_S0_S0_S0_PfS1_S1_iiiif_param_6];
	ld.param.u64 	%rd42, [_Z31flash_attention_backward_kernelPKfS0_S0_S0_S0_S0_PfS1_S1_iiiif_param_7];
	ld.param.u64 	%rd43, [_Z31flash_attention_backward_kernelPKfS0_S0_S0_S0_S0_PfS1_S1_iiiif_param_8];
	ld.param.u32 	%r111, [_Z31flash_attention_backward_kernelPKfS0_S0_S0_S0_S0_PfS1_S1_iiiif_param_9];
	ld.param.u32 	%r112, [_Z31flash_attention_backward_kernelPKfS0_S0_S0_S0_S0_PfS1_S1_iiiif_param_10];
	ld.param.u32 	%r113, [_Z31flash_attention_backward_kernelPKfS0_S0_S0_S0_S0_PfS1_S1_iiiif_param_12];
	cvta.to.global.u64 	%rd1, %rd39;
	cvta.to.global.u64 	%rd2, %rd40;
	cvta.to.global.u64 	%rd3, %rd38;
	cvta.to.global.u64 	%rd4, %rd43;
	cvta.to.global.u64 	%rd5, %rd42;
	cvta.to.global.u64 	%rd6, %rd41;
	add.u64 	%rd7, %SPL, 0;
	add.u64 	%rd8, %SPL, 256;
	add.u64 	%rd9, %SPL, 512;
	mov.u32 	%r114, %ctaid.y;
	mov.u32 	%r115, %ctaid.z;
	mov.u32 	%r116, %ctaid.x;
	mad.lo.s32 	%r117, %r113, %r115, %r114;
	mul.lo.s32 	%r1, %r117, %r111;
	mul.lo.s32 	%r118, %r1, %r112;
	cvt.s64.s32 	%rd10, %r118;
	shl.b32 	%r119, %r116, 4;
	mov.u32 	%r2, %tid.y;
	add.s32 	%r3, %r119, %r2;
	setp.ge.s32 	%p1, %r3, %r111;
	@%p1 bra 	$L__BB1_116;
	shl.b64 	%rd47, %rd10, 2;
	add.s64 	%rd11, %rd2, %rd47;
	setp.lt.s32 	%p2, %r112, 1;
	mov.f32 	%f684, 0f00000000;
	@%p2 bra 	$L__BB1_14;
	mul.lo.s32 	%r4, %r112, %r3;
	add.s32 	%r121, %r112, -1;
	and.b32  	%r5, %r112, 15;
	setp.lt.u32 	%p3, %r121, 15;
	mov.f32 	%f684, 0f00000000;
	mov.b32 	%r198, 0;
	@%p3 bra 	$L__BB1_5;
	and.b32  	%r198, %r112, 2147483632;
	mov.f32 	%f684, 0f00000000;
	mov.b32 	%r203, 0;
$L__BB1_4:
	.pragma "nounroll";
	add.s32 	%r123, %r203, %r4;
	cvt.u64.u32 	%rd48, %r123;
	mul.wide.u32 	%rd49, %r123, 4;
	add.s64 	%rd50, %rd11, %rd49;
	ld.global.f32 	%f50, [%rd50];
	add.s64 	%rd51, %rd48, %rd10;
	shl.b64 	%rd52, %rd51, 2;
	add.s64 	%rd53, %rd1, %rd52;
	ld.global.f32 	%f51, [%rd53];
	fma.rn.f32 	%f52, %f50, %f51, %f684;
	ld.global.f32 	%f53, [%rd50+4];
	ld.global.f32 	%f54, [%rd53+4];
	fma.rn.f32 	%f55, %f53, %f54, %f52;
	ld.global.f32 	%f56, [%rd50+8];
	ld.global.f32 	%f57, [%rd53+8];
	fma.rn.f32 	%f58, %f56, %f57, %f55;
	ld.global.f32 	%f59, [%rd50+12];
	ld.global.f32 	%f60, [%rd53+12];
	fma.rn.f32 	%f61, %f59, %f60, %f58;
	ld.global.f32 	%f62, [%rd50+16];
	ld.global.f32 	%f63, [%rd53+16];
	fma.rn.f32 	%f64, %f62, %f63, %f61;
	ld.global.f32 	%f65, [%rd50+20];
	ld.global.f32 	%f66, [%rd53+20];
	fma.rn.f32 	%f67, %f65, %f66, %f64;
	ld.global.f32 	%f68, [%rd50+24];
	ld.global.f32 	%f69, [%rd53+24];
	fma.rn.f32 	%f70, %f68, %f69, %f67;
	ld.global.f32 	%f71, [%rd50+28];
	ld.global.f32 	%f72, [%rd53+28];
	fma.rn.f32 	%f73, %f71, %f72, %f70;
	ld.global.f32 	%f74, [%rd50+32];
	ld.global.f32 	%f75, [%rd53+32];
	fma.rn.f32 	%f76, %f74, %f75, %f73;
	ld.global.f32 	%f77, [%rd50+36];
	ld.global.f32 	%f78, [%rd53+36];
	fma.rn.f32 	%f79, %f77, %f78, %f76;
	ld.global.f32 	%f80, [%rd50+40];
	ld.global.f32 	%f81, [%rd53+40];
	fma.rn.f32 	%f82, %f80, %f81, %f79;
	ld.global.f32 	%f83, [%rd50+44];
	ld.global.f32 	%f84, [%rd53+44];
	fma.rn.f32 	%f85, %f83, %f84, %f82;
	ld.global.f32 	%f86, [%rd50+48];
	ld.global.f32 	%f87, [%rd53+48];
	fma.rn.f32 	%f88, %f86, %f87, %f85;
	ld.global.f32 	%f89, [%rd50+52];
	ld.global.f32 	%f90, [%rd53+52];
	fma.rn.f32 	%f91, %f89, %f90, %f88;
	ld.global.f32 	%f92, [%rd50+56];
	ld.global.f32 	%f93, [%rd53+56];
	fma.rn.f32 	%f94, %f92, %f93, %f91;
	ld.global.f32 	%f95, [%rd50+60];
	ld.global.f32 	%f96, [%rd53+60];
	fma.rn.f32 	%f684, %f95, %f96, %f94;
	add.s32 	%r203, %r203, 16;
	setp.eq.s32 	%p4, %r203, %r198;
	@%p4 bra 	$L__BB1_5;
	bra.uni 	$L__BB1_4;
$L__BB1_5:
	setp.eq.s32 	%p5, %r5, 0;
	@%p5 bra 	$L__BB1_14;
	and.b32  	%r8, %r112, 7;
	setp.lt.u32 	%p6, %r5, 8;
	@%p6 bra 	$L__BB1_8;
	add.s32 	%r124, %r198, %r4;
	cvt.u64.u32 	%rd54, %r124;
	mul.wide.u32 	%rd55, %r124, 4;
	add.s64 	%rd56, %rd11, %rd55;
	ld.global.f32 	%f98, [%rd56];
	add.s64 	%rd57, %rd54, %rd10;
	shl.b64 	%rd58, %rd57, 2;
	add.s64 	%rd59, %rd1, %rd58;
	ld.global.f32 	%f99, [%rd59];
	fma.rn.f32 	%f100, %f98, %f99, %f684;
	cvt.u64.u32 	%rd60, %r4;
	cvt.u64.u32 	%rd61, %r198;
	add.s64 	%rd62, %rd61, %rd60;
	shl.b64 	%rd63, %rd62, 2;
	add.s64 	%rd64, %rd11, %rd63;
	ld.global.f32 	%f101, [%rd64+4];
	add.s64 	%rd65, %rd62, %rd10;
	shl.b64 	%rd66, %rd65, 2;
	add.s64 	%rd67, %rd1, %rd66;
	ld.global.f32 	%f102, [%rd67+4];
	fma.rn.f32 	%f103, %f101, %f102, %f100;
	ld.global.f32 	%f104, [%rd64+8];
	ld.global.f32 	%f105, [%rd67+8];
	fma.rn.f32 	%f106, %f104, %f105, %f103;
	ld.global.f32 	%f107, [%rd64+12];
	ld.global.f32 	%f108, [%rd67+12];
	fma.rn.f32 	%f109, %f107, %f108, %f106;
	ld.global.f32 	%f110, [%rd64+16];
	ld.global.f32 	%f111, [%rd67+16];
	fma.rn.f32 	%f112, %f110, %f111, %f109;
	ld.global.f32 	%f113, [%rd64+20];
	ld.global.f32 	%f114, [%rd67+20];
	fma.rn.f32 	%f115, %f113, %f114, %f112;
	ld.global.f32 	%f116, [%rd64+24];
	ld.global.f32 	%f117, [%rd67+24];
	fma.rn.f32 	%f118, %f116, %f117, %f115;
	ld.global.f32 	%f119, [%rd64+28];
	ld.global.f32 	%f120, [%rd67+28];
	fma.rn.f32 	%f684, %f119, %f120, %f118;
	add.s32 	%r198, %r198, 8;
$L__BB1_8:
	setp.eq.s32 	%p7, %r8, 0;
	@%p7 bra 	$L__BB1_14;
	and.b32  	%r11, %r112, 3;
	setp.lt.u32 	%p8, %r8, 4;
	@%p8 bra 	$L__BB1_11;
	add.s32 	%r125, %r198, %r4;
	cvt.u64.u32 	%rd68, %r125;
	mul.wide.u32 	%rd69, %r125, 4;
	add.s64 	%rd70, %rd11, %rd69;
	ld.global.f32 	%f122, [%rd70];
	add.s64 	%rd71, %rd68, %rd10;
	shl.b64 	%rd72, %rd71, 2;
	add.s64 	%rd73, %rd1, %rd72;
	ld.global.f32 	%f123, [%rd73];
	fma.rn.f32 	%f124, %f122, %f123, %f684;
	cvt.u64.u32 	%rd74, %r4;
	cvt.u64.u32 	%rd75, %r198;
	add.s64 	%rd76, %rd75, %rd74;
	shl.b64 	%rd77, %rd76, 2;
	add.s64 	%rd78, %rd11, %rd77;
	ld.global.f32 	%f125, [%rd78+4];
	add.s64 	%rd79, %rd76, %rd10;
	shl.b64 	%rd80, %rd79, 2;
	add.s64 	%rd81, %rd1, %rd80;
	ld.global.f32 	%f126, [%rd81+4];
	fma.rn.f32 	%f127, %f125, %f126, %f124;
	ld.global.f32 	%f128, [%rd78+8];
	ld.global.f32 	%f129, [%rd81+8];
	fma.rn.f32 	%f130, %f128, %f129, %f127;
	ld.global.f32 	%f131, [%rd78+12];
	ld.global.f32 	%f132, [%rd81+12];
	fma.rn.f32 	%f684, %f131, %f132, %f130;
	add.s32 	%r198, %r198, 4;
$L__BB1_11:
	setp.eq.s32 	%p9, %r11, 0;
	@%p9 bra 	$L__BB1_14;
	mov.b32 	%r202, 0;
$L__BB1_13:
	.pragma "nounroll";
	add.s32 	%r127, %r198, %r4;
	cvt.u64.u32 	%rd82, %r127;
	mul.wide.u32 	%rd83, %r127, 4;
	add.s64 	%rd84, %rd11, %rd83;
	ld.global.f32 	%f133, [%rd84];
	add.s64 	%rd85, %rd82, %rd10;
	shl.b64 	%rd86, %rd85, 2;
	add.s64 	%rd87, %rd1, %rd86;
	ld.global.f32 	%f134, [%rd87];
	fma.rn.f32 	%f684, %f133, %f134, %f684;
	add.s32 	%r198, %r198, 1;
	add.s32 	%r202, %r202, 1;
	setp.ne.s32 	%p10, %r202, %r11;
	@%p10 bra 	$L__BB1_13;
$L__BB1_14:
	setp.lt.s32 	%p11, %r112, 1;
	@%p11 bra 	$L__BB1_26;
	mul.lo.s32 	%r18, %r112, %r3;
	add.s32 	%r129, %r112, -1;
	and.b32  	%r19, %r112, 7;
	setp.lt.u32 	%p12, %r129, 7;
	mov.b32 	%r205, 0;
	@%p12 bra 	$L__BB1_18;
	and.b32  	%r205, %r112, 2147483640;
	mov.b32 	%r204, 0;
$L__BB1_17:
	.pragma "nounroll";
	add.s32 	%r131, %r204, %r18;
	cvt.u64.u32 	%rd88, %r131;
	add.s64 	%rd89, %rd88, %rd10;
	shl.b64 	%rd90, %rd89, 2;
	add.s64 	%rd91, %rd3, %rd90;
	ld.global.f32 	%f135, [%rd91];
	mul.wide.u32 	%rd92, %r204, 4;
	add.s64 	%rd93, %rd7, %rd92;
	mul.wide.u32 	%rd94, %r131, 4;
	add.s64 	%rd95, %rd11, %rd94;
	ld.global.f32 	%f136, [%rd95];
	add.s64 	%rd96, %rd8, %rd92;
	ld.global.f32 	%f137, [%rd91+4];
	ld.global.f32 	%f138, [%rd95+4];
	ld.global.f32 	%f139, [%rd91+8];
	ld.global.f32 	%f140, [%rd95+8];
	ld.global.f32 	%f141, [%rd91+12];
	st.local.v4.f32 	[%rd93], {%f135, %f137, %f139, %f141};
	ld.global.f32 	%f142, [%rd95+12];
	st.local.v4.f32 	[%rd96], {%f136, %f138, %f140, %f142};
	ld.global.f32 	%f143, [%rd91+16];
	ld.global.f32 	%f144, [%rd95+16];
	ld.global.f32 	%f145, [%rd91+20];
	ld.global.f32 	%f146, [%rd95+20];
	ld.global.f32 	%f147, [%rd91+24];
	ld.global.f32 	%f148, [%rd95+24];
	ld.global.f32 	%f149, [%rd91+28];
	st.local.v4.f32 	[%rd93+16], {%f143, %f145, %f147, %f149};
	ld.global.f32 	%f150, [%rd95+28];
	st.local.v4.f32 	[%rd96+16], {%f144, %f146, %f148, %f150};
	add.s32 	%r204, %r204, 8;
	setp.ne.s32 	%p13, %r204, %r205;
	@%p13 bra 	$L__BB1_17;
$L__BB1_18:
	setp.eq.s32 	%p14, %r19, 0;
	@%p14 bra 	$L__BB1_26;
	and.b32  	%r26, %r112, 3;
	setp.lt.u32 	%p15, %r19, 4;
	@%p15 bra 	$L__BB1_21;
	add.s32 	%r132, %r205, %r18;
	cvt.u64.u32 	%rd97, %r132;
	add.s64 	%rd98, %rd97, %rd10;
	shl.b64 	%rd99, %rd98, 2;
	add.s64 	%rd100, %rd3, %rd99;
	ld.global.f32 	%f151, [%rd100];
	cvt.u64.u32 	%rd101, %r205;
	mul.wide.u32 	%rd102, %r205, 4;
	add.s64 	%rd103, %rd7, %rd102;
	st.local.f32 	[%rd103], %f151;
	mul.wide.u32 	%rd104, %r132, 4;
	add.s64 	%rd105, %rd11, %rd104;
	ld.global.f32 	%f152, [%rd105];
	add.s64 	%rd106, %rd8, %rd102;
	st.local.f32 	[%rd106], %f152;
	cvt.u64.u32 	%rd107, %r18;
	add.s64 	%rd108, %rd101, %rd107;
	add.s64 	%rd109, %rd108, %rd10;
	shl.b64 	%rd110, %rd109, 2;
	add.s64 	%rd111, %rd3, %rd110;
	ld.global.f32 	%f153, [%rd111+4];
	st.local.f32 	[%rd103+4], %f153;
	shl.b64 	%rd112, %rd108, 2;
	add.s64 	%rd113, %rd11, %rd112;
	ld.global.f32 	%f154, [%rd113+4];
	st.local.f32 	[%rd106+4], %f154;
	ld.global.f32 	%f155, [%rd111+8];
	st.local.f32 	[%rd103+8], %f155;
	ld.global.f32 	%f156, [%rd113+8];
	st.local.f32 	[%rd106+8], %f156;
	ld.global.f32 	%f157, [%rd111+12];
	st.local.f32 	[%rd103+12], %f157;
	ld.global.f32 	%f158, [%rd113+12];
	st.local.f32 	[%rd106+12], %f158;
	add.s32 	%r205, %r205, 4;
$L__BB1_21:
	setp.eq.s32 	%p16, %r26, 0;
	@%p16 bra 	$L__BB1_26;
	setp.eq.s32 	%p17, %r26, 1;
	@%p17 bra 	$L__BB1_24;
	add.s32 	%r133, %r205, %r18;
	cvt.u64.u32 	%rd114, %r133;
	add.s64 	%rd115, %rd114, %rd10;
	shl.b64 	%rd116, %rd115, 2;
	add.s64 	%rd117, %rd3, %rd116;
	ld.global.f32 	%f159, [%rd117];
	cvt.u64.u32 	%rd118, %r205;
	mul.wide.u32 	%rd119, %r205, 4;
	add.s64 	%rd120, %rd7, %rd119;
	st.local.f32 	[%rd120], %f159;
	mul.wide.u32 	%rd121, %r133, 4;
	add.s64 	%rd122, %rd11, %rd121;
	ld.global.f32 	%f160, [%rd122];
	add.s64 	%rd123, %rd8, %rd119;
	st.local.f32 	[%rd123], %f160;
	cvt.u64.u32 	%rd124, %r18;
	add.s64 	%rd125, %rd118, %rd124;
	add.s64 	%rd126, %rd125, %rd10;
	shl.b64 	%rd127, %rd126, 2;
	add.s64 	%rd128, %rd3, %rd127;
	ld.global.f32 	%f161, [%rd128+4];
	st.local.f32 	[%rd120+4], %f161;
	shl.b64 	%rd129, %rd125, 2;
	add.s64 	%rd130, %rd11, %rd129;
	ld.global.f32 	%f162, [%rd130+4];
	st.local.f32 	[%rd123+4], %f162;
	add.s32 	%r205, %r205, 2;
$L__BB1_24:
	and.b32  	%r134, %r112, 1;
	setp.eq.b32 	%p18, %r134, 1;
	not.pred 	%p19, %p18;
	@%p19 bra 	$L__BB1_26;
	add.s32 	%r135, %r205, %r18;
	cvt.u64.u32 	%rd131, %r135;
	add.s64 	%rd132, %rd131, %rd10;
	shl.b64 	%rd133, %rd132, 2;
	add.s64 	%rd134, %rd3, %rd133;
	ld.global.f32 	%f163, [%rd134];
	mul.wide.u32 	%rd135, %r205, 4;
	add.s64 	%rd136, %rd7, %rd135;
	st.local.f32 	[%rd136], %f163;
	mul.wide.u32 	%rd137, %r135, 4;
	add.s64 	%rd138, %rd11, %rd137;
	ld.global.f32 	%f164, [%rd138];
	add.s64 	%rd139, %rd8, %rd135;
	st.local.f32 	[%rd139], %f164;
$L__BB1_26:
	cvt.u64.u32 	%rd140, %r3;
	cvt.s64.s32 	%rd141, %r1;
	add.s64 	%rd142, %rd141, %rd140;
	cvta.to.global.u64 	%rd143, %rd37;
	shl.b64 	%rd144, %rd142, 2;
	add.s64 	%rd145, %rd143, %rd144;
	ld.global.f32 	%f14, [%rd145];
	mov.f32 	%f165, 0f00000000;
	st.local.v4.f32 	[%rd9], {%f165, %f165, %f165, %f165};
	st.local.v4.f32 	[%rd9+16], {%f165, %f165, %f165, %f165};
	add.s64 	%rd283, %rd9, 32;
	st.local.v4.f32 	[%rd9+32], {%f165, %f165, %f165, %f165};
	st.local.v4.f32 	[%rd9+48], {%f165, %f165, %f165, %f165};
	st.local.v4.f32 	[%rd9+64], {%f165, %f165, %f165, %f165};
	st.local.v4.f32 	[%rd9+80], {%f165, %f165, %f165, %f165};
	st.local.v4.f32 	[%rd9+96], {%f165, %f165, %f165, %f165};
	st.local.v4.f32 	[%rd9+112], {%f165, %f165, %f165, %f165};
	st.local.v4.f32 	[%rd9+128], {%f165, %f165, %f165, %f165};
	st.local.v4.f32 	[%rd9+144], {%f165, %f165, %f165, %f165};
	st.local.v4.f32 	[%rd9+160], {%f165, %f165, %f165, %f165};
	st.local.v4.f32 	[%rd9+176], {%f165, %f165, %f165, %f165};
	st.local.v4.f32 	[%rd9+192], {%f165, %f165, %f165, %f165};
	st.local.v4.f32 	[%rd9+208], {%f165, %f165, %f165, %f165};
	st.local.v4.f32 	[%rd9+224], {%f165, %f165, %f165, %f165};
	st.local.v4.f32 	[%rd9+240], {%f165, %f165, %f165, %f165};
	mov.u32 	%r31, %tid.x;
	mov.u32 	%r32, %ntid.x;
	add.s32 	%r33, %r112, -1;
	and.b32  	%r34, %r112, 15;
	add.s32 	%r35, %r34, -1;
	and.b32  	%r36, %r112, 7;
	add.s32 	%r37, %r36, -1;
	and.b32  	%r38, %r112, 2147483632;
	and.b32  	%r39, %r112, 3;
	shl.b32 	%r40, %r32, 2;
	cvta.to.global.u64 	%rd13, %rd35;
	cvta.to.global.u64 	%rd14, %rd36;
	mov.b32 	%r208, 0;
$L__BB1_27:
	setp.gt.u32 	%p20, %r2, 31;
	shl.b32 	%r44, %r208, 5;
	@%p20 bra 	$L__BB1_33;
	mov.u32 	%r209, %r2;
$L__BB1_29:
	setp.ge.s32 	%p21, %r31, %r112;
	add.s32 	%r46, %r209, %r44;
	setp.ge.s32 	%p22, %r46, %r111;
	or.pred  	%p23, %p22, %p21;
	@%p23 bra 	$L__BB1_32;
	shl.b32 	%r137, %r209, 8;
	shl.b32 	%r138, %r31, 2;
	add.s32 	%r211, %r138, %r137;
	mad.lo.s32 	%r210, %r46, %r112, %r31;
	mov.u32 	%r212, %r31;
$L__BB1_31:
	cvt.s64.s32 	%rd146, %r210;
	add.s64 	%rd147, %rd146, %rd10;
	shl.b64 	%rd148, %rd147, 2;
	add.s64 	%rd149, %rd13, %rd148;
	ld.global.f32 	%f166, [%rd149];
	mov.u32 	%r139, _ZZ31flash_attention_backward_kernelPKfS0_S0_S0_S0_S0_PfS1_S1_iiiifE6K_tile;
	add.s32 	%r140, %r139, %r211;
	st.shared.f32 	[%r140], %f166;
	add.s64 	%rd150, %rd14, %rd148;
	ld.global.f32 	%f167, [%rd150];
	mov.u32 	%r141, _ZZ31flash_attention_backward_kernelPKfS0_S0_S0_S0_S0_PfS1_S1_iiiifE6V_tile;
	add.s32 	%r142, %r141, %r211;
	st.shared.f32 	[%r142], %f167;
	add.s32 	%r212, %r212, %r32;
	add.s32 	%r211, %r211, %r40;
	add.s32 	%r210, %r210, %r32;
	setp.lt.s32 	%p24, %r212, %r112;
	@%p24 bra 	$L__BB1_31;
$L__BB1_32:
	mov.u32 	%r143, %ntid.y;
	add.s32 	%r209, %r209, %r143;
	setp.lt.u32 	%p25, %r209, 32;
	@%p25 bra 	$L__BB1_29;
$L__BB1_33:
	setp.lt.s32 	%p26, %r112, 1;
	bar.sync 	0;
	@%p26 bra 	$L__BB1_102;
	mov.b32 	%r213, 0;
$L__BB1_35:
	shl.b32 	%r145, %r208, 5;
	add.s32 	%r57, %r213, %r145;
	setp.ge.s32 	%p27, %r57, %r111;
	@%p27 bra 	$L__BB1_101;
	setp.lt.u32 	%p28, %r33, 15;
	shl.b32 	%r147, %r213, 8;
	mov.u32 	%r148, _ZZ31flash_attention_backward_kernelPKfS0_S0_S0_S0_S0_PfS1_S1_iiiifE6K_tile;
	add.s32 	%r58, %r148, %r147;
	mov.f32 	%f693, 0f00000000;
	mov.b32 	%r216, 0;
	@%p28 bra 	$L__BB1_39;
	mov.f32 	%f693, 0f00000000;
	mov.b32 	%r214, 0;
$L__BB1_38:
	.pragma "nounroll";
	mul.wide.u32 	%rd151, %r214, 4;
	add.s64 	%rd152, %rd7, %rd151;
	ld.local.v4.f32 	{%f171, %f172, %f173, %f174}, [%rd152];
	shl.b32 	%r150, %r214, 2;
	add.s32 	%r151, %r58, %r150;
	ld.shared.f32 	%f175, [%r151];
	fma.rn.f32 	%f176, %f171, %f175, %f693;
	ld.shared.f32 	%f177, [%r151+4];
	fma.rn.f32 	%f178, %f172, %f177, %f176;
	ld.shared.f32 	%f179, [%r151+8];
	fma.rn.f32 	%f180, %f173, %f179, %f178;
	ld.shared.f32 	%f181, [%r151+12];
	fma.rn.f32 	%f182, %f174, %f181, %f180;
	ld.local.v4.f32 	{%f183, %f184, %f185, %f186}, [%rd152+16];
	ld.shared.f32 	%f187, [%r151+16];
	fma.rn.f32 	%f188, %f183, %f187, %f182;
	ld.shared.f32 	%f189, [%r151+20];
	fma.rn.f32 	%f190, %f184, %f189, %f188;
	ld.shared.f32 	%f191, [%r151+24];
	fma.rn.f32 	%f192, %f185, %f191, %f190;
	ld.shared.f32 	%f193, [%r151+28];
	fma.rn.f32 	%f194, %f186, %f193, %f192;
	ld.local.v4.f32 	{%f195, %f196, %f197, %f198}, [%rd152+32];
	ld.shared.f32 	%f199, [%r151+32];
	fma.rn.f32 	%f200, %f195, %f199, %f194;
	ld.shared.f32 	%f201, [%r151+36];
	fma.rn.f32 	%f202, %f196, %f201, %f200;
	ld.shared.f32 	%f203, [%r151+40];
	fma.rn.f32 	%f204, %f197, %f203, %f202;
	ld.shared.f32 	%f205, [%r151+44];
	fma.rn.f32 	%f206, %f198, %f205, %f204;
	ld.local.v4.f32 	{%f207, %f208, %f209, %f210}, [%rd152+48];
	ld.shared.f32 	%f211, [%r151+48];
	fma.rn.f32 	%f212, %f207, %f211, %f206;
	ld.shared.f32 	%f213, [%r151+52];
	fma.rn.f32 	%f214, %f208, %f213, %f212;
	ld.shared.f32 	%f215, [%r151+56];
	fma.rn.f32 	%f216, %f209, %f215, %f214;
	ld.shared.f32 	%f217, [%r151+60];
	fma.rn.f32 	%f693, %f210, %f217, %f216;
	add.s32 	%r214, %r214, 16;
	setp.ne.s32 	%p29, %r214, %r38;
	mov.u32 	%r216, %r38;
	@%p29 bra 	$L__BB1_38;
$L__BB1_39:
	setp.eq.s32 	%p30, %r34, 0;
	@%p30 bra 	$L__BB1_49;
	setp.lt.u32 	%p31, %r35, 7;
	@%p31 bra 	$L__BB1_42;
	mul.wide.u32 	%rd153, %r216, 4;
	add.s64 	%rd154, %rd7, %rd153;
	ld.local.f32 	%f219, [%rd154];
	shl.b32 	%r152, %r216, 2;
	add.s32 	%r153, %r58, %r152;
	ld.shared.f32 	%f220, [%r153];
	fma.rn.f32 	%f221, %f219, %f220, %f693;
	ld.local.f32 	%f222, [%rd154+4];
	ld.shared.f32 	%f223, [%r153+4];
	fma.rn.f32 	%f224, %f222, %f223, %f221;
	ld.local.f32 	%f225, [%rd154+8];
	ld.shared.f32 	%f226, [%r153+8];
	fma.rn.f32 	%f227, %f225, %f226, %f224;
	ld.local.f32 	%f228, [%rd154+12];
	ld.shared.f32 	%f229, [%r153+12];
	fma.rn.f32 	%f230, %f228, %f229, %f227;
	ld.local.f32 	%f231, [%rd154+16];
	ld.shared.f32 	%f232, [%r153+16];
	fma.rn.f32 	%f233, %f231, %f232, %f230;
	ld.local.f32 	%f234, [%rd154+20];
	ld.shared.f32 	%f235, [%r153+20];
	fma.rn.f32 	%f236, %f234, %f235, %f233;
	ld.local.f32 	%f237, [%rd154+24];
	ld.shared.f32 	%f238, [%r153+24];
	fma.rn.f32 	%f239, %f237, %f238, %f236;
	ld.local.f32 	%f240, [%rd154+28];
	ld.shared.f32 	%f241, [%r153+28];
	fma.rn.f32 	%f693, %f240, %f241, %f239;
	add.s32 	%r216, %r216, 8;
$L__BB1_42:
	setp.eq.s32 	%p32, %r36, 0;
	@%p32 bra 	$L__BB1_49;
	setp.lt.u32 	%p33, %r37, 3;
	@%p33 bra 	$L__BB1_45;
	mul.wide.u32 	%rd155, %r216, 4;
	add.s64 	%rd156, %rd7, %rd155;
	ld.local.f32 	%f243, [%rd156];
	shl.b32 	%r154, %r216, 2;
	add.s32 	%r155, %r58, %r154;
	ld.shared.f32 	%f244, [%r155];
	fma.rn.f32 	%f245, %f243, %f244, %f693;
	ld.local.f32 	%f246, [%rd156+4];
	ld.shared.f32 	%f247, [%r155+4];
	fma.rn.f32 	%f248, %f246, %f247, %f245;
	ld.local.f32 	%f249, [%rd156+8];
	ld.shared.f32 	%f250, [%r155+8];
	fma.rn.f32 	%f251, %f249, %f250, %f248;
	ld.local.f32 	%f252, [%rd156+12];
	ld.shared.f32 	%f253, [%r155+12];
	fma.rn.f32 	%f693, %f252, %f253, %f251;
	add.s32 	%r216, %r216, 4;
$L__BB1_45:
	setp.eq.s32 	%p34, %r39, 0;
	@%p34 bra 	$L__BB1_49;
	setp.eq.s32 	%p35, %r39, 1;
	mul.wide.u32 	%rd157, %r216, 4;
	add.s64 	%rd16, %rd7, %rd157;
	ld.local.f32 	%f254, [%rd16];
	shl.b32 	%r156, %r216, 2;
	add.s32 	%r66, %r58, %r156;
	ld.shared.f32 	%f255, [%r66];
	fma.rn.f32 	%f693, %f254, %f255, %f693;
	@%p35 bra 	$L__BB1_49;
	setp.eq.s32 	%p36, %r39, 2;
	ld.local.f32 	%f256, [%rd16+4];
	ld.shared.f32 	%f257, [%r66+4];
	fma.rn.f32 	%f693, %f256, %f257, %f693;
	@%p36 bra 	$L__BB1_49;
	ld.local.f32 	%f258, [%rd16+8];
	ld.shared.f32 	%f259, [%r66+8];
	fma.rn.f32 	%f693, %f258, %f259, %f693;
$L__BB1_49:
	ld.param.f32 	%f675, [_Z31flash_attention_backward_kernelPKfS0_S0_S0_S0_S0_PfS1_S1_iiiif_param_13];
	mul.f32 	%f260, %f675, %f693;
	sub.f32 	%f261, %f260, %f14;
	fma.rn.f32 	%f262, %f261, 0f3BBB989D, 0f3F000000;
	cvt.sat.f32.f32 	%f263, %f262;
	mov.f32 	%f264, 0f4B400001;
	mov.f32 	%f265, 0f437C0000;
	fma.rm.f32 	%f266, %f263, %f265, %f264;
	add.f32 	%f267, %f266, 0fCB40007F;
	neg.f32 	%f268, %f267;
	fma.rn.f32 	%f269, %f261, 0f3FB8AA3B, %f268;
	fma.rn.f32 	%f270, %f261, 0f32A57060, %f269;
	mov.b32 	%r158, %f266;
	shl.b32 	%r159, %r158, 23;
	mov.b32 	%f271, %r159;
	ex2.approx.ftz.f32 	%f272, %f270;
	mul.f32 	%f29, %f272, %f271;
	mul.lo.s32 	%r67, %r57, %r112;
	mov.b32 	%r220, 0;
	@%p28 bra 	$L__BB1_52;
	mov.b32 	%r218, 0;
$L__BB1_51:
	.pragma "nounroll";
	mul.wide.u32 	%rd158, %r218, 4;
	add.s64 	%rd159, %rd8, %rd158;
	ld.local.f32 	%f273, [%rd159];
	mul.f32 	%f274, %f29, %f273;
	add.s32 	%r161, %r218, %r67;
	cvt.u64.u32 	%rd160, %r161;
	add.s64 	%rd161, %rd160, %rd10;
	shl.b64 	%rd162, %rd161, 2;
	add.s64 	%rd163, %rd4, %rd162;
	atom.global.add.f32 	%f275, [%rd163], %f274;
	ld.local.f32 	%f276, [%rd159+4];
	mul.f32 	%f277, %f29, %f276;
	atom.global.add.f32 	%f278, [%rd163+4], %f277;
	ld.local.f32 	%f279, [%rd159+8];
	mul.f32 	%f280, %f29, %f279;
	atom.global.add.f32 	%f281, [%rd163+8], %f280;
	ld.local.f32 	%f282, [%rd159+12];
	mul.f32 	%f283, %f29, %f282;
	atom.global.add.f32 	%f284, [%rd163+12], %f283;
	ld.local.f32 	%f285, [%rd159+16];
	mul.f32 	%f286, %f29, %f285;
	atom.global.add.f32 	%f287, [%rd163+16], %f286;
	ld.local.f32 	%f288, [%rd159+20];
	mul.f32 	%f289, %f29, %f288;
	atom.global.add.f32 	%f290, [%rd163+20], %f289;
	ld.local.f32 	%f291, [%rd159+24];
	mul.f32 	%f292, %f29, %f291;
	atom.global.add.f32 	%f293, [%rd163+24], %f292;
	ld.local.f32 	%f294, [%rd159+28];
	mul.f32 	%f295, %f29, %f294;
	atom.global.add.f32 	%f296, [%rd163+28], %f295;
	ld.local.f32 	%f297, [%rd159+32];
	mul.f32 	%f298, %f29, %f297;
	atom.global.add.f32 	%f299, [%rd163+32], %f298;
	ld.local.f32 	%f300, [%rd159+36];
	mul.f32 	%f301, %f29, %f300;
	atom.global.add.f32 	%f302, [%rd163+36], %f301;
	ld.local.f32 	%f303, [%rd159+40];
	mul.f32 	%f304, %f29, %f303;
	atom.global.add.f32 	%f305, [%rd163+40], %f304;
	ld.local.f32 	%f306, [%rd159+44];
	mul.f32 	%f307, %f29, %f306;
	atom.global.add.f32 	%f308, [%rd163+44], %f307;
	ld.local.f32 	%f309, [%rd159+48];
	mul.f32 	%f310, %f29, %f309;
	atom.global.add.f32 	%f311, [%rd163+48], %f310;
	ld.local.f32 	%f312, [%rd159+52];
	mul.f32 	%f313, %f29, %f312;
	atom.global.add.f32 	%f314, [%rd163+52], %f313;
	ld.local.f32 	%f315, [%rd159+56];
	mul.f32 	%f316, %f29, %f315;
	atom.global.add.f32 	%f317, [%rd163+56], %f316;
	ld.local.f32 	%f318, [%rd159+60];
	mul.f32 	%f319, %f29, %f318;
	atom.global.add.f32 	%f320, [%rd163+60], %f319;
	add.s32 	%r218, %r218, 16;
	setp.ne.s32 	%p38, %r218, %r38;
	mov.u32 	%r220, %r38;
	@%p38 bra 	$L__BB1_51;
$L__BB1_52:
	@%p30 bra 	$L__BB1_62;
	setp.lt.u32 	%p40, %r35, 7;
	@%p40 bra 	$L__BB1_55;
	cvt.u64.u32 	%rd164, %r220;
	mul.wide.u32 	%rd165, %r220, 4;
	add.s64 	%rd166, %rd8, %rd165;
	ld.local.f32 	%f321, [%rd166];
	mul.f32 	%f322, %f29, %f321;
	add.s32 	%r162, %r220, %r67;
	cvt.u64.u32 	%rd167, %r162;
	add.s64 	%rd168, %rd167, %rd10;
	shl.b64 	%rd169, %rd168, 2;
	add.s64 	%rd170, %rd4, %rd169;
	atom.global.add.f32 	%f323, [%rd170], %f322;
	ld.local.f32 	%f324, [%rd166+4];
	mul.f32 	%f325, %f29, %f324;
	cvt.u64.u32 	%rd171, %r67;
	add.s64 	%rd172, %rd164, %rd171;
	add.s64 	%rd173, %rd172, %rd10;
	shl.b64 	%rd174, %rd173, 2;
	add.s64 	%rd175, %rd4, %rd174;
	atom.global.add.f32 	%f326, [%rd175+4], %f325;
	ld.local.f32 	%f327, [%rd166+8];
	mul.f32 	%f328, %f29, %f327;
	atom.global.add.f32 	%f329, [%rd175+8], %f328;
	ld.local.f32 	%f330, [%rd166+12];
	mul.f32 	%f331, %f29, %f330;
	atom.global.add.f32 	%f332, [%rd175+12], %f331;
	ld.local.f32 	%f333, [%rd166+16];
	mul.f32 	%f334, %f29, %f333;
	atom.global.add.f32 	%f335, [%rd175+16], %f334;
	ld.local.f32 	%f336, [%rd166+20];
	mul.f32 	%f337, %f29, %f336;
	atom.global.add.f32 	%f338, [%rd175+20], %f337;
	ld.local.f32 	%f339, [%rd166+24];
	mul.f32 	%f340, %f29, %f339;
	atom.global.add.f32 	%f341, [%rd175+24], %f340;
	ld.local.f32 	%f342, [%rd166+28];
	mul.f32 	%f343, %f29, %f342;
	atom.global.add.f32 	%f344, [%rd175+28], %f343;
	add.s32 	%r220, %r220, 8;
$L__BB1_55:
	setp.eq.s32 	%p41, %r36, 0;
	@%p41 bra 	$L__BB1_62;
	setp.lt.u32 	%p42, %r37, 3;
	@%p42 bra 	$L__BB1_58;
	cvt.u64.u32 	%rd176, %r220;
	mul.wide.u32 	%rd177, %r220, 4;
	add.s64 	%rd178, %rd8, %rd177;
	ld.local.f32 	%f345, [%rd178];
	mul.f32 	%f346, %f29, %f345;
	add.s32 	%r163, %r220, %r67;
	cvt.u64.u32 	%rd179, %r163;
	add.s64 	%rd180, %rd179, %rd10;
	shl.b64 	%rd181, %rd180, 2;
	add.s64 	%rd182, %rd4, %rd181;
	atom.global.add.f32 	%f347, [%rd182], %f346;
	ld.local.f32 	%f348, [%rd178+4];
	mul.f32 	%f349, %f29, %f348;
	cvt.u64.u32 	%rd183, %r67;
	add.s64 	%rd184, %rd176, %rd183;
	add.s64 	%rd185, %rd184, %rd10;
	shl.b64 	%rd186, %rd185, 2;
	add.s64 	%rd187, %rd4, %rd186;
	atom.global.add.f32 	%f350, [%rd187+4], %f349;
	ld.local.f32 	%f351, [%rd178+8];
	mul.f32 	%f352, %f29, %f351;
	atom.global.add.f32 	%f353, [%rd187+8], %f352;
	ld.local.f32 	%f354, [%rd178+12];
	mul.f32 	%f355, %f29, %f354;
	atom.global.add.f32 	%f356, [%rd187+12], %f355;
	add.s32 	%r220, %r220, 4;
$L__BB1_58:
	setp.eq.s32 	%p43, %r39, 0;
	@%p43 bra 	$L__BB1_62;
	setp.eq.s32 	%p44, %r39, 1;
	cvt.u64.u32 	%rd17, %r220;
	mul.wide.u32 	%rd188, %r220, 4;
	add.s64 	%rd18, %rd8, %rd188;
	ld.local.f32 	%f357, [%rd18];
	mul.f32 	%f358, %f29, %f357;
	add.s32 	%r164, %r220, %r67;
	cvt.u64.u32 	%rd189, %r164;
	add.s64 	%rd190, %rd189, %rd10;
	shl.b64 	%rd191, %rd190, 2;
	add.s64 	%rd192, %rd4, %rd191;
	atom.global.add.f32 	%f359, [%rd192], %f358;
	@%p44 bra 	$L__BB1_62;
	setp.eq.s32 	%p45, %r39, 2;
	ld.local.f32 	%f360, [%rd18+4];
	mul.f32 	%f361, %f29, %f360;
	cvt.u64.u32 	%rd193, %r67;
	add.s64 	%rd194, %rd17, %rd193;
	add.s64 	%rd195, %rd194, %rd10;
	shl.b64 	%rd196, %rd195, 2;
	add.s64 	%rd19, %rd4, %rd196;
	atom.global.add.f32 	%f362, [%rd19+4], %f361;
	@%p45 bra 	$L__BB1_62;
	ld.local.f32 	%f363, [%rd18+8];
	mul.f32 	%f364, %f29, %f363;
	atom.global.add.f32 	%f365, [%rd19+8], %f364;
$L__BB1_62:
	shl.b32 	%r166, %r213, 8;
	mov.u32 	%r167, _ZZ31flash_attention_backward_kernelPKfS0_S0_S0_S0_S0_PfS1_S1_iiiifE6V_tile;
	add.s32 	%r75, %r167, %r166;
	mov.f32 	%f701, 0f00000000;
	mov.b32 	%r224, 0;
	@%p28 bra 	$L__BB1_65;
	mov.f32 	%f701, 0f00000000;
	mov.b32 	%r222, 0;
$L__BB1_64:
	.pragma "nounroll";
	mul.wide.u32 	%rd197, %r222, 4;
	add.s64 	%rd198, %rd8, %rd197;
	ld.local.v4.f32 	{%f369, %f370, %f371, %f372}, [%rd198];
	shl.b32 	%r169, %r222, 2;
	add.s32 	%r170, %r75, %r169;
	ld.shared.f32 	%f373, [%r170];
	fma.rn.f32 	%f374, %f369, %f373, %f701;
	ld.shared.f32 	%f375, [%r170+4];
	fma.rn.f32 	%f376, %f370, %f375, %f374;
	ld.shared.f32 	%f377, [%r170+8];
	fma.rn.f32 	%f378, %f371, %f377, %f376;
	ld.shared.f32 	%f379, [%r170+12];
	fma.rn.f32 	%f380, %f372, %f379, %f378;
	ld.local.v4.f32 	{%f381, %f382, %f383, %f384}, [%rd198+16];
	ld.shared.f32 	%f385, [%r170+16];
	fma.rn.f32 	%f386, %f381, %f385, %f380;
	ld.shared.f32 	%f387, [%r170+20];
	fma.rn.f32 	%f388, %f382, %f387, %f386;
	ld.shared.f32 	%f389, [%r170+24];
	fma.rn.f32 	%f390, %f383, %f389, %f388;
	ld.shared.f32 	%f391, [%r170+28];
	fma.rn.f32 	%f392, %f384, %f391, %f390;
	ld.local.v4.f32 	{%f393, %f394, %f395, %f396}, [%rd198+32];
	ld.shared.f32 	%f397, [%r170+32];
	fma.rn.f32 	%f398, %f393, %f397, %f392;
	ld.shared.f32 	%f399, [%r170+36];
	fma.rn.f32 	%f400, %f394, %f399, %f398;
	ld.shared.f32 	%f401, [%r170+40];
	fma.rn.f32 	%f402, %f395, %f401, %f400;
	ld.shared.f32 	%f403, [%r170+44];
	fma.rn.f32 	%f404, %f396, %f403, %f402;
	ld.local.v4.f32 	{%f405, %f406, %f407, %f408}, [%rd198+48];
	ld.shared.f32 	%f409, [%r170+48];
	fma.rn.f32 	%f410, %f405, %f409, %f404;
	ld.shared.f32 	%f411, [%r170+52];
	fma.rn.f32 	%f412, %f406, %f411, %f410;
	ld.shared.f32 	%f413, [%r170+56];
	fma.rn.f32 	%f414, %f407, %f413, %f412;
	ld.shared.f32 	%f415, [%r170+60];
	fma.rn.f32 	%f701, %f408, %f415, %f414;
	add.s32 	%r222, %r222, 16;
	setp.ne.s32 	%p47, %r222, %r38;
	mov.u32 	%r224, %r38;
	@%p47 bra 	$L__BB1_64;
$L__BB1_65:
	@%p30 bra 	$L__BB1_75;
	setp.lt.u32 	%p49, %r35, 7;
	@%p49 bra 	$L__BB1_68;
	mul.wide.u32 	%rd199, %r224, 4;
	add.s64 	%rd200, %rd8, %rd199;
	ld.local.f32 	%f417, [%rd200];
	shl.b32 	%r171, %r224, 2;
	add.s32 	%r172, %r75, %r171;
	ld.shared.f32 	%f418, [%r172];
	fma.rn.f32 	%f419, %f417, %f418, %f701;
	ld.local.f32 	%f420, [%rd200+4];
	ld.shared.f32 	%f421, [%r172+4];
	fma.rn.f32 	%f422, %f420, %f421, %f419;
	ld.local.f32 	%f423, [%rd200+8];
	ld.shared.f32 	%f424, [%r172+8];
	fma.rn.f32 	%f425, %f423, %f424, %f422;
	ld.local.f32 	%f426, [%rd200+12];
	ld.shared.f32 	%f427, [%r172+12];
	fma.rn.f32 	%f428, %f426, %f427, %f425;
	ld.local.f32 	%f429, [%rd200+16];
	ld.shared.f32 	%f430, [%r172+16];
	fma.rn.f32 	%f431, %f429, %f430, %f428;
	ld.local.f32 	%f432, [%rd200+20];
	ld.shared.f32 	%f433, [%r172+20];
	fma.rn.f32 	%f434, %f432, %f433, %f431;
	ld.local.f32 	%f435, [%rd200+24];
	ld.shared.f32 	%f436, [%r172+24];
	fma.rn.f32 	%f437, %f435, %f436, %f434;
	ld.local.f32 	%f438, [%rd200+28];
	ld.shared.f32 	%f439, [%r172+28];
	fma.rn.f32 	%f701, %f438, %f439, %f437;
	add.s32 	%r224, %r224, 8;
$L__BB1_68:
	setp.eq.s32 	%p50, %r36, 0;
	@%p50 bra 	$L__BB1_75;
	setp.lt.u32 	%p51, %r37, 3;
	@%p51 bra 	$L__BB1_71;
	mul.wide.u32 	%rd201, %r224, 4;
	add.s64 	%rd202, %rd8, %rd201;
	ld.local.f32 	%f441, [%rd202];
	shl.b32 	%r173, %r224, 2;
	add.s32 	%r174, %r75, %r173;
	ld.shared.f32 	%f442, [%r174];
	fma.rn.f32 	%f443, %f441, %f442, %f701;
	ld.local.f32 	%f444, [%rd202+4];
	ld.shared.f32 	%f445, [%r174+4];
	fma.rn.f32 	%f446, %f444, %f445, %f443;
	ld.local.f32 	%f447, [%rd202+8];
	ld.shared.f32 	%f448, [%r174+8];
	fma.rn.f32 	%f449, %f447, %f448, %f446;
	ld.local.f32 	%f450, [%rd202+12];
	ld.shared.f32 	%f451, [%r174+12];
	fma.rn.f32 	%f701, %f450, %f451, %f449;
	add.s32 	%r224, %r224, 4;
$L__BB1_71:
	setp.eq.s32 	%p52, %r39, 0;
	@%p52 bra 	$L__BB1_75;
	setp.eq.s32 	%p53, %r39, 1;
	mul.wide.u32 	%rd203, %r224, 4;
	add.s64 	%rd20, %rd8, %rd203;
	ld.local.f32 	%f452, [%rd20];
	shl.b32 	%r175, %r224, 2;
	add.s32 	%r83, %r75, %r175;
	ld.shared.f32 	%f453, [%r83];
	fma.rn.f32 	%f701, %f452, %f453, %f701;
	@%p53 bra 	$L__BB1_75;
	setp.eq.s32 	%p54, %r39, 2;
	ld.local.f32 	%f454, [%rd20+4];
	ld.shared.f32 	%f455, [%r83+4];
	fma.rn.f32 	%f701, %f454, %f455, %f701;
	@%p54 bra 	$L__BB1_75;
	ld.local.f32 	%f456, [%rd20+8];
	ld.shared.f32 	%f457, [%r83+8];
	fma.rn.f32 	%f701, %f456, %f457, %f701;
$L__BB1_75:
	ld.param.f32 	%f676, [_Z31flash_attention_backward_kernelPKfS0_S0_S0_S0_S0_PfS1_S1_iiiif_param_13];
	sub.f32 	%f458, %f701, %f684;
	mul.f32 	%f459, %f29, %f458;
	mul.f32 	%f44, %f676, %f459;
	mov.b32 	%r228, 0;
	@%p28 bra 	$L__BB1_78;
	mov.b32 	%r226, 0;
$L__BB1_77:
	.pragma "nounroll";
	shl.b32 	%r178, %r226, 2;
	add.s32 	%r179, %r58, %r178;
	ld.shared.f32 	%f460, [%r179];
	mul.wide.u32 	%rd204, %r226, 4;
	add.s64 	%rd205, %rd9, %rd204;
	ld.local.v4.f32 	{%f461, %f462, %f463, %f464}, [%rd205];
	fma.rn.f32 	%f465, %f44, %f460, %f461;
	ld.shared.f32 	%f466, [%r179+4];
	fma.rn.f32 	%f467, %f44, %f466, %f462;
	ld.shared.f32 	%f468, [%r179+8];
	fma.rn.f32 	%f469, %f44, %f468, %f463;
	ld.shared.f32 	%f470, [%r179+12];
	fma.rn.f32 	%f471, %f44, %f470, %f464;
	st.local.v4.f32 	[%rd205], {%f465, %f467, %f469, %f471};
	ld.shared.f32 	%f472, [%r179+16];
	ld.local.v4.f32 	{%f473, %f474, %f475, %f476}, [%rd205+16];
	fma.rn.f32 	%f477, %f44, %f472, %f473;
	ld.shared.f32 	%f478, [%r179+20];
	fma.rn.f32 	%f479, %f44, %f478, %f474;
	ld.shared.f32 	%f480, [%r179+24];
	fma.rn.f32 	%f481, %f44, %f480, %f475;
	ld.shared.f32 	%f482, [%r179+28];
	fma.rn.f32 	%f483, %f44, %f482, %f476;
	st.local.v4.f32 	[%rd205+16], {%f477, %f479, %f481, %f483};
	ld.shared.f32 	%f484, [%r179+32];
	ld.local.v4.f32 	{%f485, %f486, %f487, %f488}, [%rd205+32];
	fma.rn.f32 	%f489, %f44, %f484, %f485;
	ld.shared.f32 	%f490, [%r179+36];
	fma.rn.f32 	%f491, %f44, %f490, %f486;
	ld.shared.f32 	%f492, [%r179+40];
	fma.rn.f32 	%f493, %f44, %f492, %f487;
	ld.shared.f32 	%f494, [%r179+44];
	fma.rn.f32 	%f495, %f44, %f494, %f488;
	st.local.v4.f32 	[%rd205+32], {%f489, %f491, %f493, %f495};
	ld.shared.f32 	%f496, [%r179+48];
	ld.local.v4.f32 	{%f497, %f498, %f499, %f500}, [%rd205+48];
	fma.rn.f32 	%f501, %f44, %f496, %f497;
	ld.shared.f32 	%f502, [%r179+52];
	fma.rn.f32 	%f503, %f44, %f502, %f498;
	ld.shared.f32 	%f504, [%r179+56];
	fma.rn.f32 	%f505, %f44, %f504, %f499;
	ld.shared.f32 	%f506, [%r179+60];
	fma.rn.f32 	%f507, %f44, %f506, %f500;
	st.local.v4.f32 	[%rd205+48], {%f501, %f503, %f505, %f507};
	add.s32 	%r226, %r226, 16;
	setp.ne.s32 	%p56, %r226, %r38;
	mov.u32 	%r228, %r38;
	@%p56 bra 	$L__BB1_77;
$L__BB1_78:
	@%p30 bra 	$L__BB1_88;
	setp.lt.u32 	%p58, %r35, 7;
	@%p58 bra 	$L__BB1_81;
	shl.b32 	%r180, %r228, 2;
	add.s32 	%r181, %r58, %r180;
	ld.shared.f32 	%f508, [%r181];
	mul.wide.u32 	%rd206, %r228, 4;
	add.s64 	%rd207, %rd9, %rd206;
	ld.local.f32 	%f509, [%rd207];
	fma.rn.f32 	%f510, %f44, %f508, %f509;
	st.local.f32 	[%rd207], %f510;
	ld.shared.f32 	%f511, [%r181+4];
	ld.local.f32 	%f512, [%rd207+4];
	fma.rn.f32 	%f513, %f44, %f511, %f512;
	st.local.f32 	[%rd207+4], %f513;
	ld.shared.f32 	%f514, [%r181+8];
	ld.local.f32 	%f515, [%rd207+8];
	fma.rn.f32 	%f516, %f44, %f514, %f515;
	st.local.f32 	[%rd207+8], %f516;
	ld.shared.f32 	%f517, [%r181+12];
	ld.local.f32 	%f518, [%rd207+12];
	fma.rn.f32 	%f519, %f44, %f517, %f518;
	st.local.f32 	[%rd207+12], %f519;
	ld.shared.f32 	%f520, [%r181+16];
	ld.local.f32 	%f521, [%rd207+16];
	fma.rn.f32 	%f522, %f44, %f520, %f521;
	st.local.f32 	[%rd207+16], %f522;
	ld.shared.f32 	%f523, [%r181+20];
	ld.local.f32 	%f524, [%rd207+20];
	fma.rn.f32 	%f525, %f44, %f523, %f524;
	st.local.f32 	[%rd207+20], %f525;
	ld.shared.f32 	%f526, [%r181+24];
	ld.local.f32 	%f527, [%rd207+24];
	fma.rn.f32 	%f528, %f44, %f526, %f527;
	st.local.f32 	[%rd207+24], %f528;
	ld.shared.f32 	%f529, [%r181+28];
	ld.local.f32 	%f530, [%rd207+28];
	fma.rn.f32 	%f531, %f44, %f529, %f530;
	st.local.f32 	[%rd207+28], %f531;
	add.s32 	%r228, %r228, 8;
$L__BB1_81:
	setp.eq.s32 	%p59, %r36, 0;
	@%p59 bra 	$L__BB1_88;
	setp.lt.u32 	%p60, %r37, 3;
	@%p60 bra 	$L__BB1_84;
	shl.b32 	%r182, %r228, 2;
	add.s32 	%r183, %r58, %r182;
	ld.shared.f32 	%f532, [%r183];
	mul.wide.u32 	%rd208, %r228, 4;
	add.s64 	%rd209, %rd9, %rd208;
	ld.local.f32 	%f533, [%rd209];
	fma.rn.f32 	%f534, %f44, %f532, %f533;
	st.local.f32 	[%rd209], %f534;
	ld.shared.f32 	%f535, [%r183+4];
	ld.local.f32 	%f536, [%rd209+4];
	fma.rn.f32 	%f537, %f44, %f535, %f536;
	st.local.f32 	[%rd209+4], %f537;
	ld.shared.f32 	%f538, [%r183+8];
	ld.local.f32 	%f539, [%rd209+8];
	fma.rn.f32 	%f540, %f44, %f538, %f539;
	st.local.f32 	[%rd209+8], %f540;
	ld.shared.f32 	%f541, [%r183+12];
	ld.local.f32 	%f542, [%rd209+12];
	fma.rn.f32 	%f543, %f44, %f541, %f542;
	st.local.f32 	[%rd209+12], %f543;
	add.s32 	%r228, %r228, 4;
$L__BB1_84:
	setp.eq.s32 	%p61, %r39, 0;
	@%p61 bra 	$L__BB1_88;
	setp.eq.s32 	%p62, %r39, 1;
	shl.b32 	%r184, %r228, 2;
	add.s32 	%r91, %r58, %r184;
	ld.shared.f32 	%f544, [%r91];
	mul.wide.u32 	%rd210, %r228, 4;
	add.s64 	%rd21, %rd9, %rd210;
	ld.local.f32 	%f545, [%rd21];
	fma.rn.f32 	%f546, %f44, %f544, %f545;
	st.local.f32 	[%rd21], %f546;
	@%p62 bra 	$L__BB1_88;
	setp.eq.s32 	%p63, %r39, 2;
	ld.shared.f32 	%f547, [%r91+4];
	ld.local.f32 	%f548, [%rd21+4];
	fma.rn.f32 	%f549, %f44, %f547, %f548;
	st.local.f32 	[%rd21+4], %f549;
	@%p63 bra 	$L__BB1_88;
	ld.shared.f32 	%f550, [%r91+8];
	ld.local.f32 	%f551, [%rd21+8];
	fma.rn.f32 	%f552, %f44, %f550, %f551;
	st.local.f32 	[%rd21+8], %f552;
$L__BB1_88:
	mov.b32 	%r232, 0;
	@%p28 bra 	$L__BB1_91;
	mov.b32 	%r230, 0;
$L__BB1_90:
	.pragma "nounroll";
	mul.wide.u32 	%rd211, %r230, 4;
	add.s64 	%rd212, %rd7, %rd211;
	ld.local.f32 	%f553, [%rd212];
	mul.f32 	%f554, %f44, %f553;
	add.s32 	%r187, %r230, %r67;
	cvt.u64.u32 	%rd213, %r187;
	add.s64 	%rd214, %rd213, %rd10;
	shl.b64 	%rd215, %rd214, 2;
	add.s64 	%rd216, %rd5, %rd215;
	atom.global.add.f32 	%f555, [%rd216], %f554;
	ld.local.f32 	%f556, [%rd212+4];
	mul.f32 	%f557, %f44, %f556;
	atom.global.add.f32 	%f558, [%rd216+4], %f557;
	ld.local.f32 	%f559, [%rd212+8];
	mul.f32 	%f560, %f44, %f559;
	atom.global.add.f32 	%f561, [%rd216+8], %f560;
	ld.local.f32 	%f562, [%rd212+12];
	mul.f32 	%f563, %f44, %f562;
	atom.global.add.f32 	%f564, [%rd216+12], %f563;
	ld.local.f32 	%f565, [%rd212+16];
	mul.f32 	%f566, %f44, %f565;
	atom.global.add.f32 	%f567, [%rd216+16], %f566;
	ld.local.f32 	%f568, [%rd212+20];
	mul.f32 	%f569, %f44, %f568;
	atom.global.add.f32 	%f570, [%rd216+20], %f569;
	ld.local.f32 	%f571, [%rd212+24];
	mul.f32 	%f572, %f44, %f571;
	atom.global.add.f32 	%f573, [%rd216+24], %f572;
	ld.local.f32 	%f574, [%rd212+28];
	mul.f32 	%f575, %f44, %f574;
	atom.global.add.f32 	%f576, [%rd216+28], %f575;
	ld.local.f32 	%f577, [%rd212+32];
	mul.f32 	%f578, %f44, %f577;
	atom.global.add.f32 	%f579, [%rd216+32], %f578;
	ld.local.f32 	%f580, [%rd212+36];
	mul.f32 	%f581, %f44, %f580;
	atom.global.add.f32 	%f582, [%rd216+36], %f581;
	ld.local.f32 	%f583, [%rd212+40];
	mul.f32 	%f584, %f44, %f583;
	atom.global.add.f32 	%f585, [%rd216+40], %f584;
	ld.local.f32 	%f586, [%rd212+44];
	mul.f32 	%f587, %f44, %f586;
	atom.global.add.f32 	%f588, [%rd216+44], %f587;
	ld.local.f32 	%f589, [%rd212+48];
	mul.f32 	%f590, %f44, %f589;
	atom.global.add.f32 	%f591, [%rd216+48], %f590;
	ld.local.f32 	%f592, [%rd212+52];
	mul.f32 	%f593, %f44, %f592;
	atom.global.add.f32 	%f594, [%rd216+52], %f593;
	ld.local.f32 	%f595, [%rd212+56];
	mul.f32 	%f596, %f44, %f595;
	atom.global.add.f32 	%f597, [%rd216+56], %f596;
	ld.local.f32 	%f598, [%rd212+60];
	mul.f32 	%f599, %f44, %f598;
	atom.global.add.f32 	%f600, [%rd216+60], %f599;
	add.s32 	%r230, %r230, 16;
	setp.ne.s32 	%p65, %r230, %r38;
	mov.u32 	%r232, %r38;
	@%p65 bra 	$L__BB1_90;
$L__BB1_91:
	@%p30 bra 	$L__BB1_101;
	setp.lt.u32 	%p67, %r35, 7;
	@%p67 bra 	$L__BB1_94;
	cvt.u64.u32 	%rd217, %r232;
	mul.wide.u32 	%rd218, %r232, 4;
	add.s64 	%rd219, %rd7, %rd218;
	ld.local.f32 	%f601, [%rd219];
	mul.f32 	%f602, %f44, %f601;
	add.s32 	%r188, %r232, %r67;
	cvt.u64.u32 	%rd220, %r188;
	add.s64 	%rd221, %rd220, %rd10;
	shl.b64 	%rd222, %rd221, 2;
	add.s64 	%rd223, %rd5, %rd222;
	atom.global.add.f32 	%f603, [%rd223], %f602;
	ld.local.f32 	%f604, [%rd219+4];
	mul.f32 	%f605, %f44, %f604;
	cvt.u64.u32 	%rd224, %r67;
	add.s64 	%rd225, %rd217, %rd224;
	add.s64 	%rd226, %rd225, %rd10;
	shl.b64 	%rd227, %rd226, 2;
	add.s64 	%rd228, %rd5, %rd227;
	atom.global.add.f32 	%f606, [%rd228+4], %f605;
	ld.local.f32 	%f607, [%rd219+8];
	mul.f32 	%f608, %f44, %f607;
	atom.global.add.f32 	%f609, [%rd228+8], %f608;
	ld.local.f32 	%f610, [%rd219+12];
	mul.f32 	%f611, %f44, %f610;
	atom.global.add.f32 	%f612, [%rd228+12], %f611;
	ld.local.f32 	%f613, [%rd219+16];
	mul.f32 	%f614, %f44, %f613;
	atom.global.add.f32 	%f615, [%rd228+16], %f614;
	ld.local.f32 	%f616, [%rd219+20];
	mul.f32 	%f617, %f44, %f616;
	atom.global.add.f32 	%f618, [%rd228+20], %f617;
	ld.local.f32 	%f619, [%rd219+24];
	mul.f32 	%f620, %f44, %f619;
	atom.global.add.f32 	%f621, [%rd228+24], %f620;
	ld.local.f32 	%f622, [%rd219+28];
	mul.f32 	%f623, %f44, %f622;
	atom.global.add.f32 	%f624, [%rd228+28], %f623;
	add.s32 	%r232, %r232, 8;
$L__BB1_94:
	setp.eq.s32 	%p68, %r36, 0;
	@%p68 bra 	$L__BB1_101;
	setp.lt.u32 	%p69, %r37, 3;
	@%p69 bra 	$L__BB1_97;
	cvt.u64.u32 	%rd229, %r232;
	mul.wide.u32 	%rd230, %r232, 4;
	add.s64 	%rd231, %rd7, %rd230;
	ld.local.f32 	%f625, [%rd231];
	mul.f32 	%f626, %f44, %f625;
	add.s32 	%r189, %r232, %r67;
	cvt.u64.u32 	%rd232, %r189;
	add.s64 	%rd233, %rd232, %rd10;
	shl.b64 	%rd234, %rd233, 2;
	add.s64 	%rd235, %rd5, %rd234;
	atom.global.add.f32 	%f627, [%rd235], %f626;
	ld.local.f32 	%f628, [%rd231+4];
	mul.f32 	%f629, %f44, %f628;
	cvt.u64.u32 	%rd236, %r67;
	add.s64 	%rd237, %rd229, %rd236;
	add.s64 	%rd238, %rd237, %rd10;
	shl.b64 	%rd239, %rd238, 2;
	add.s64 	%rd240, %rd5, %rd239;
	atom.global.add.f32 	%f630, [%rd240+4], %f629;
	ld.local.f32 	%f631, [%rd231+8];
	mul.f32 	%f632, %f44, %f631;
	atom.global.add.f32 	%f633, [%rd240+8], %f632;
	ld.local.f32 	%f634, [%rd231+12];
	mul.f32 	%f635, %f44, %f634;
	atom.global.add.f32 	%f636, [%rd240+12], %f635;
	add.s32 	%r232, %r232, 4;
$L__BB1_97:
	setp.eq.s32 	%p70, %r39, 0;
	@%p70 bra 	$L__BB1_101;
	setp.eq.s32 	%p71, %r39, 1;
	cvt.u64.u32 	%rd22, %r232;
	mul.wide.u32 	%rd241, %r232, 4;
	add.s64 	%rd23, %rd7, %rd241;
	ld.local.f32 	%f637, [%rd23];
	mul.f32 	%f638, %f44, %f637;
	add.s32 	%r190, %r232, %r67;
	cvt.u64.u32 	%rd242, %r190;
	add.s64 	%rd243, %rd242, %rd10;
	shl.b64 	%rd244, %rd243, 2;
	add.s64 	%rd245, %rd5, %rd244;
	atom.global.add.f32 	%f639, [%rd245], %f638;
	@%p71 bra 	$L__BB1_101;
	setp.eq.s32 	%p72, %r39, 2;
	ld.local.f32 	%f640, [%rd23+4];
	mul.f32 	%f641, %f44, %f640;
	cvt.u64.u32 	%rd246, %r67;
	add.s64 	%rd247, %rd22, %rd246;
	add.s64 	%rd248, %rd247, %rd10;
	shl.b64 	%rd249, %rd248, 2;
	add.s64 	%rd24, %rd5, %rd249;
	atom.global.add.f32 	%f642, [%rd24+4], %f641;
	@%p72 bra 	$L__BB1_101;
	ld.local.f32 	%f643, [%rd23+8];
	mul.f32 	%f644, %f44, %f643;
	atom.global.add.f32 	%f645, [%rd24+8], %f644;
$L__BB1_101:
	add.s32 	%r213, %r213, 1;
	setp.ne.s32 	%p73, %r213, 32;
	@%p73 bra 	$L__BB1_35;
$L__BB1_102:
	bar.sync 	0;
	add.s32 	%r208, %r208, 1;
	add.s32 	%r191, %r111, 31;
	shr.u32 	%r192, %r191, 5;
	setp.eq.s32 	%p74, %r208, %r192;
	@%p74 bra 	$L__BB1_103;
	bra.uni 	$L__BB1_27;
$L__BB1_103:
	setp.lt.s32 	%p75, %r112, 1;
	@%p75 bra 	$L__BB1_116;
	setp.lt.u32 	%p76, %r33, 15;
	mul.lo.s32 	%r41, %r112, %r3;
	mov.b32 	%r236, 0;
	@%p76 bra 	$L__BB1_107;
	and.b32  	%r194, %r112, 2147483632;
	neg.s32 	%r234, %r194;
	cvt.u64.u32 	%rd250, %r41;
	add.s64 	%rd251, %rd10, %rd250;
	shl.b64 	%rd252, %rd251, 2;
	add.s64 	%rd253, %rd252, %rd6;
	add.s64 	%rd282, %rd253, 32;
$L__BB1_106:
	.pragma "nounroll";
	ld.local.v4.f32 	{%f646, %f647, %f648, %f649}, [%rd283+-32];
	st.global.f32 	[%rd282+-32], %f646;
	st.global.f32 	[%rd282+-28], %f647;
	st.global.f32 	[%rd282+-24], %f648;
	st.global.f32 	[%rd282+-20], %f649;
	ld.local.v4.f32 	{%f650, %f651, %f652, %f653}, [%rd283+-16];
	st.global.f32 	[%rd282+-16], %f650;
	st.global.f32 	[%rd282+-12], %f651;
	st.global.f32 	[%rd282+-8], %f652;
	st.global.f32 	[%rd282+-4], %f653;
	ld.local.v4.f32 	{%f654, %f655, %f656, %f657}, [%rd283];
	st.global.f32 	[%rd282], %f654;
	st.global.f32 	[%rd282+4], %f655;
	st.global.f32 	[%rd282+8], %f656;
	st.global.f32 	[%rd282+12], %f657;
	ld.local.v4.f32 	{%f658, %f659, %f660, %f661}, [%rd283+16];
	st.global.f32 	[%rd282+16], %f658;
	st.global.f32 	[%rd282+20], %f659;
	st.global.f32 	[%rd282+24], %f660;
	st.global.f32 	[%rd282+28], %f661;
	add.s32 	%r234, %r234, 16;
	add.s64 	%rd283, %rd283, 64;
	add.s64 	%rd282, %rd282, 64;
	setp.ne.s32 	%p77, %r234, 0;
	mov.u32 	%r236, %r38;
	@%p77 bra 	$L__BB1_106;
$L__BB1_107:
	setp.eq.s32 	%p78, %r34, 0;
	@%p78 bra 	$L__BB1_116;
	setp.lt.u32 	%p79, %r34, 8;
	@%p79 bra 	$L__BB1_110;
	cvt.u64.u32 	%rd254, %r236;
	mul.wide.u32 	%rd255, %r236, 4;
	add.s64 	%rd256, %rd9, %rd255;
	ld.local.f32 	%f662, [%rd256];
	add.s32 	%r195, %r236, %r41;
	cvt.u64.u32 	%rd257, %r195;
	add.s64 	%rd258, %rd257, %rd10;
	shl.b64 	%rd259, %rd258, 2;
	add.s64 	%rd260, %rd6, %rd259;
	st.global.f32 	[%rd260], %f662;
	ld.local.f32 	%f663, [%rd256+4];
	cvt.u64.u32 	%rd261, %r41;
	add.s64 	%rd262, %rd254, %rd261;
	add.s64 	%rd263, %rd262, %rd10;
	shl.b64 	%rd264, %rd263, 2;
	add.s64 	%rd265, %rd6, %rd264;
	st.global.f32 	[%rd265+4], %f663;
	ld.local.f32 	%f664, [%rd256+8];
	st.global.f32 	[%rd265+8], %f664;
	ld.local.f32 	%f665, [%rd256+12];
	st.global.f32 	[%rd265+12], %f665;
	ld.local.f32 	%f666, [%rd256+16];
	st.global.f32 	[%rd265+16], %f666;
	ld.local.f32 	%f667, [%rd256+20];
	st.global.f32 	[%rd265+20], %f667;
	ld.local.f32 	%f668, [%rd256+24];
	st.global.f32 	[%rd265+24], %f668;
	ld.local.f32 	%f669, [%rd256+28];
	st.global.f32 	[%rd265+28], %f669;
	add.s32 	%r236, %r236, 8;
$L__BB1_110:
	setp.eq.s32 	%p80, %r36, 0;
	@%p80 bra 	$L__BB1_116;
	setp.lt.u32 	%p81, %r36, 4;
	@%p81 bra 	$L__BB1_113;
	cvt.u64.u32 	%rd266, %r236;
	mul.wide.u32 	%rd267, %r236, 4;
	add.s64 	%rd268, %rd9, %rd267;
	ld.local.f32 	%f670, [%rd268];
	add.s32 	%r196, %r236, %r41;
	cvt.u64.u32 	%rd269, %r196;
	add.s64 	%rd270, %rd269, %rd10;
	shl.b64 	%rd271, %rd270, 2;
	add.s64 	%rd272, %rd6, %rd271;
	st.global.f32 	[%rd272], %f670;
	ld.local.f32 	%f671, [%rd268+4];
	cvt.u64.u32 	%rd273, %r41;
	add.s64 	%rd274, %rd266, %rd273;
	add.s64 	%rd275, %rd274, %rd10;
	shl.b64 	%rd276, %rd275, 2;
	add.s64 	%rd277, %rd6, %rd276;
	st.global.f32 	[%rd277+4], %f671;
	ld.local.f32 	%f672, [%rd268+8];
	st.global.f32 	[%rd277+8], %f672;
	ld.local.f32 	%f673, [%rd268+12];
	st.global.f32 	[%rd277+12], %f673;
	add.s32 	%r236, %r236, 4;
$L__BB1_113:
	setp.eq.s32 	%p82, %r39, 0;
	@%p82 bra 	$L__BB1_116;
	add.s32 	%r197, %r236, %r41;
	cvt.u64.u32 	%rd278, %r197;
	add.s64 	%rd279, %rd10, %rd278;
	shl.b64 	%rd280, %rd279, 2;
	add.s64 	%rd285, %rd6, %rd280;
	mul.wide.u32 	%rd281, %r236, 4;
	add.s64 	%rd284, %rd9, %rd281;
	neg.s32 	%r238, %r39;
$L__BB1_115:
	.pragma "nounroll";
	ld.local.f32 	%f674, [%rd284];
	st.global.f32 	[%rd285], %f674;
	add.s64 	%rd285, %rd285, 4;
	add.s64 	%rd284, %rd284, 4;
	add.s32 	%r238, %r238, 1;
	setp.ne.s32 	%p83, %r238, 0;
	@%p83 bra 	$L__BB1_115;
$L__BB1_116:
	ret;

}


// ===== COMPILED SASS (sm_100) =====

	.target	sm_100

	.elftype	@"ET_EXEC"


//--------------------- .note.nv.tkinfo           --------------------------
	.section	.note.nv.tkinfo,"",@"SHT_NOTE"
	.sectionflags	@"SHF_NOTE_NV_TKINFO"
	.tkinfo
        /*0018*/ 	.word	0x00000002
        /*0030*/ 	.string	""
        /*0030*/ 	.string	"ptxas"
        /*0030*/ 	.string	"Cuda compilation tools, release 13.0, V13.0.88"
        /*0030*/ 	.string	"Build cuda_13.0.r13.0/compiler.36424714_0"
        /*0030*/ 	.string	"-arch sm_100 -m 64 "



//--------------------- .note.nv.cuinfo           --------------------------
	.section	.note.nv.cuinfo,"",@"SHT_NOTE"
	.sectionflags	@"SHF_NOTE_NV_CUINFO"
        /*0018*/ 	.short	0x0002
        /*001a*/ 	.short	0x0064
        /*001c*/ 	.short	0x0082
	.zero		2


//--------------------- .nv.info                  --------------------------
	.section	.nv.info,"",@"SHT_CUDA_INFO"
	.align	4


	//----- nvinfo : EIATTR_REGCOUNT
	.align		4
        /*0000*/ 	.byte	0x04, 0x2f
        /*0002*/ 	.short	(.L_1 - .L_0)
	.align		4
.L_0:
        /*0004*/ 	.word	index@(_Z25flash_attention_kernel_v2PKfS0_S0_PfS1_iiiif)
        /*0008*/ 	.word	0x0000002e


	//----- nvinfo : EIATTR_FRAME_SIZE
	.align		4
.L_1:
        /*000c*/ 	.byte	0x04, 0x11
        /*000e*/ 	.short	(.L_3 - .L_2)
	.align		4
.L_2:
        /*0010*/ 	.word	index@($__internal_0_$__cuda_sm3x_div_rn_noftz_f32_slowpath)
        /*0014*/ 	.word	0x00000180


	//----- nvinfo : EIATTR_FRAME_SIZE
	.align		4
.L_3:
        /*0018*/ 	.byte	0x04, 0x11
        /*001a*/ 	.short	(.L_5 - .L_4)
	.align		4
.L_4:
        /*001c*/ 	.word	index@(_Z25flash_attention_kernel_v2PKfS0_S0_PfS1_iiiif)
        /*0020*/ 	.word	0x00000180


	//----- nvinfo : EIATTR_REGCOUNT
	.align		4
.L_5:
        /*0024*/ 	.byte	0x04, 0x2f
        /*0026*/ 	.short	(.L_7 - .L_6)
	.align		4
.L_6:
        /*0028*/ 	.word	index@(_Z31flash_attention_backward_kernelPKfS0_S0_S0_S0_S0_PfS1_S1_iiiif)
        /*002c*/ 	.word	0x00000028


	//----- nvinfo : EIATTR_FRAME_SIZE
	.align		4
.L_7:
        /*0030*/ 	.byte	0x04, 0x11
        /*0032*/ 	.short	(.L_9 - .L_8)
	.align		4
.L_8:
        /*0034*/ 	.word	index@(_Z31flash_attention_backward_kernelPKfS0_S0_S0_S0_S0_PfS1_S1_iiiif)
        /*0038*/ 	.word	0x00000300


	//----- nvinfo : EIATTR_MIN_STACK_SIZE
	.align		4
.L_9:
        /*003c*/ 	.byte	0x04, 0x12
        /*003e*/ 	.short	(.L_11 - .L_10)
	.align		4
.L_10:
        /*0040*/ 	.word	index@(_Z31flash_attention_backward_kernelPKfS0_S0_S0_S0_S0_PfS1_S1_iiiif)
        /*0044*/ 	.word	0x00000300


	//----- nvinfo : EIATTR_MIN_STACK_SIZE
	.align		4
.L_11:
        /*0048*/ 	.byte	0x04, 0x12
        /*004a*/ 	.short	(.L_13 - .L_12)
	.align		4
.L_12:
        /*004c*/ 	.word	index@(_Z25flash_attention_kernel_v2PKfS0_S0_PfS1_iiiif)
        /*0050*/ 	.word	0x00000180
.L_13:


//--------------------- .nv.compat                --------------------------
	.section	.nv.compat,"",@"SHT_CUDA_COMPAT_INFO"
	.align	4
        /*0000*/ 	.byte	0x02, 0x09, 0x00, 0x00, 0x02, 0x02, 0x01, 0x00, 0x02, 0x05, 0x05, 0x00, 0x03, 0x07, 0x01, 0x01
        /*0010*/ 	.byte	0x02, 0x03, 0x00, 0x00, 0x02, 0x06, 0x01, 0x00, 0x04, 0x0b, 0x08, 0x00, 0x01, 0x00, 0x00, 0x00
        /*0020*/ 	.byte	0x00, 0x00, 0x00, 0x00


//--------------------- .nv.info._Z31flash_attention_backward_kernelPKfS0_S0_S0_S0_S0_PfS1_S1_iiiif --------------------------
	.section	.nv.info._Z31flash_attention_backward_kernelPKfS0_S0_S0_S0_S0_PfS1_S1_iiiif,"",@"SHT_CUDA_INFO"
	.sectionflags	@""
	.align	4


	//----- nvinfo : EIATTR_CUDA_API_VERSION
	.align		4
        /*0000*/ 	.byte	0x04, 0x37
        /*0002*/ 	.short	(.L_15 - .L_14)
.L_14:
        /*0004*/ 	.word	0x00000082


	//----- nvinfo : EIATTR_KPARAM_INFO
	.align		4
.L_15:
        /*0008*/ 	.byte	0x04, 0x17
        /*000a*/ 	.short	(.L_17 - .L_16)
.L_16:
        /*000c*/ 	.word	0x00000000
        /*0010*/ 	.short	0x000d
        /*0012*/ 	.short	0x0058
        /*0014*/ 	.byte	0x00, 0xf0, 0x11, 0x00


	//----- nvinfo : EIATTR_KPARAM_INFO
	.align		4
.L_17:
        /*0018*/ 	.byte	0x04, 0x17
        /*001a*/ 	.short	(.L_19 - .L_18)
.L_18:
        /*001c*/ 	.word	0x00000000
        /*0020*/ 	.short	0x000c
        /*0022*/ 	.short	0x0054
        /*0024*/ 	.byte	0x00, 0xf0, 0x11, 0x00


	//----- nvinfo : EIATTR_KPARAM_INFO
	.align		4
.L_19:
        /*0028*/ 	.byte	0x04, 0x17
        /*002a*/ 	.short	(.L_21 - .L_20)
.L_20:
        /*002c*/ 	.word	0x00000000
        /*0030*/ 	.short	0x000b
        /*0032*/ 	.short	0x0050
        /*0034*/ 	.byte	0x00, 0xf0, 0x11, 0x00


	//----- nvinfo : EIATTR_KPARAM_INFO
	.align		4
.L_21:
        /*0038*/ 	.byte	0x04, 0x17
        /*003a*/ 	.short	(.L_23 - .L_22)
.L_22:
        /*003c*/ 	.word	0x00000000
        /*0040*/ 	.short	0x000a
        /*0042*/ 	.short	0x004c
        /*0044*/ 	.byte	0x00, 0xf0, 0x11, 0x00


	//----- nvinfo : EIATTR_KPARAM_INFO
	.align		4
.L_23:
        /*0048*/ 	.byte	0x04, 0x17
        /*004a*/ 	.short	(.L_25 - .L_24)
.L_24:
        /*004c*/ 	.word	0x00000000
        /*0050*/ 	.short	0x0009
        /*0052*/ 	.short	0x0048
        /*0054*/ 	.byte	0x00, 0xf0, 0x11, 0x00


	//----- nvinfo : EIATTR_KPARAM_INFO
	.align		4
.L_25:
        /*0058*/ 	.byte	0x04, 0x17
        /*005a*/ 	.short	(.L_27 - .L_26)
.L_26:
        /*005c*/ 	.word	0x00000000
        /*0060*/ 	.short	0x0008
        /*0062*/ 	.short	0x0040
        /*0064*/ 	.byte	0x00, 0xf5, 0x21, 0x00


	//----- nvinfo : EIATTR_KPARAM_INFO
	.align		4
.L_27:
        /*0068*/ 	.byte	0x04, 0x17
        /*006a*/ 	.short	(.L_29 - .L_28)
.L_28:
        /*006c*/ 	.word	0x00000000
        /*0070*/ 	.short	0x0007
        /*0072*/ 	.short	0x0038
        /*0074*/ 	.byte	0x00, 0xf5, 0x21, 0x00


	//----- nvinfo : EIATTR_KPARAM_INFO
	.align		4
.L_29:
        /*0078*/ 	.byte	0x04, 0x17
        /*007a*/ 	.short	(.L_31 - .L_30)
.L_30:
        /*007c*/ 	.word	0x00000000
        /*0080*/ 	.short	0x0006
        /*0082*/ 	.short	0x0030
        /*0084*/ 	.byte	0x00, 0xf5, 0x21, 0x00


	//----- nvinfo : EIATTR_KPARAM_INFO
	.align		4
.L_31:
        /*0088*/ 	.byte	0x04, 0x17
        /*008a*/ 	.short	(.L_33 - .L_32)
.L_32:
        /*008c*/ 	.word	0x00000000
        /*0090*/ 	.short	0x0005
        /*0092*/ 	.short	0x0028
        /*0094*/ 	.byte	0x00, 0xf5, 0x21, 0x00


	//----- nvinfo : EIATTR_KPARAM_INFO
	.align		4
.L_33:
        /*0098*/ 	.byte	0x04, 0x17
        /*009a*/ 	.short	(.L_35 - .L_34)
.L_34:
        /*009c*/ 	.word	0x00000000
        /*00a0*/ 	.short	0x0004
        /*00a2*/ 	.short	0x0020
        /*00a4*/ 	.byte	0x00, 0xf5, 0x21, 0x00


	//----- nvinfo : EIATTR_KPARAM_INFO
	.align		4
.L_35:
        /*00a8*/ 	.byte	0x04, 0x17
        /*00aa*/ 	.short	(.L_37 - .L_36)
.L_36:
        /*00ac*/ 	.word	0x00000000
        /*00b0*/ 	.short	0x0003
        /*00b2*/ 	.short	0x0018
        /*00b4*/ 	.byte	0x00, 0xf5, 0x21, 0x00


	//----- nvinfo : EIATTR_KPARAM_INFO
	.align		4
.L_37:
        /*00b8*/ 	.byte	0x04, 0x17
        /*00ba*/ 	.short	(.L_39 - .L_38)
.L_38:
        /*00bc*/ 	.word	0x00000000
        /*00c0*/ 	.short	0x0002
        /*00c2*/ 	.short	0x0010
        /*00c4*/ 	.byte	0x00, 0xf5, 0x21, 0x00


	//----- nvinfo : EIATTR_KPARAM_INFO
	.align		4
.L_39:
        /*00c8*/ 	.byte	0x04, 0x17
        /*00ca*/ 	.short	(.L_41 - .L_40)
.L_40:
        /*00cc*/ 	.word	0x00000000
        /*00d0*/ 	.short	0x0001
        /*00d2*/ 	.short	0x0008
        /*00d4*/ 	.byte	0x00, 0xf5, 0x21, 0x00


	//----- nvinfo : EIATTR_KPARAM_INFO
	.align		4
.L_41:
        /*00d8*/ 	.byte	0x04, 0x17
        /*00da*/ 	.short	(.L_43 - .L_42)
.L_42:
        /*00dc*/ 	.word	0x00000000
        /*00e0*/ 	.short	0x0000
        /*00e2*/ 	.short	0x0000
        /*00e4*/ 	.byte	0x00, 0xf5, 0x21, 0x00


	//----- nvinfo : EIATTR_SPARSE_MMA_MASK
	.align		4
.L_43:
        /*00e8*/ 	.byte	0x03, 0x50
        /*00ea*/ 	.short	0x0000


	//----- nvinfo : EIATTR_MAXREG_COUNT
	.align		4
        /*00ec*/ 	.byte	0x03, 0x1b
        /*00ee*/ 	.short	0x00ff


	//----- nvinfo : EIATTR_NUM_BARRIERS
	.align		4
        /*00f0*/ 	.byte	0x02, 0x4c
        /*00f2*/ 	.byte	0x01
	.zero		1


	//----- nvinfo : EIATTR_MERCURY_ISA_VERSION
	.align		4
        /*00f4*/ 	.byte	0x03, 0x5f
        /*00f6*/ 	.short	0x0101


	//----- nvinfo : EIATTR_UNUSED_LOAD_BYTE_OFFSET
	.align		4
        /*00f8*/ 	.byte	0x04, 0x44
        /*00fa*/ 	.short	(.L_45 - .L_44)


	//   ....[0]....
.L_44:
        /*00fc*/ 	.word	0x00001dc0
        /*0100*/ 	.word	0x00000fff


	//   ....[1]....
        /*0104*/ 	.word	0x00002cc0
        /*0108*/ 	.word	0x00000fff


	//   ....[2]....
        /*010c*/ 	.word	0x000033b0
        /*0110*/ 	.word	0x00000fff


	//----- nvinfo : EIATTR_VRC_CTA_INIT_COUNT
	.align		4
.L_45:
        /*0114*/ 	.byte	0x02, 0x4a
	.zero		1
	.zero		1


	//----- nvinfo : EIATTR_EXIT_INSTR_OFFSETS
	.align		4
        /*0118*/ 	.byte	0x04, 0x1c
        /*011a*/ 	.short	(.L_47 - .L_46)


	//   ....[0]....
.L_46:
        /*011c*/ 	.word	0x000000c0


	//   ....[1]....
        /*0120*/ 	.word	0x00003dc0


	//   ....[2]....
        /*0124*/ 	.word	0x000040b0


	//   ....[3]....
        /*0128*/ 	.word	0x00004250


	//   ....[4]....
        /*012c*/ 	.word	0x000043a0


	//   ....[5]....
        /*0130*/ 	.word	0x000044d0


	//----- nvinfo : EIATTR_CRS_STACK_SIZE
	.align		4
.L_47:
        /*0134*/ 	.byte	0x04, 0x1e
        /*0136*/ 	.short	(.L_49 - .L_48)
.L_48:
        /*0138*/ 	.word	0x00000000


	//----- nvinfo : EIATTR_CBANK_PARAM_SIZE
	.align		4
.L_49:
        /*013c*/ 	.byte	0x03, 0x19
        /*013e*/ 	.short	0x005c


	//----- nvinfo : EIATTR_PARAM_CBANK
	.align		4
        /*0140*/ 	.byte	0x04, 0x0a
        /*0142*/ 	.short	(.L_51 - .L_50)
	.align		4
.L_50:
        /*0144*/ 	.word	index@(.nv.constant0._Z31flash_attention_backward_kernelPKfS0_S0_S0_S0_S0_PfS1_S1_iiiif)
        /*0148*/ 	.short	0x0380
        /*014a*/ 	.short	0x005c


	//----- nvinfo : EIATTR_SW_WAR
	.align		4
.L_51:
        /*014c*/ 	.byte	0x04, 0x36
        /*014e*/ 	.short	(.L_53 - .L_52)
.L_52:
        /*0150*/ 	.word	0x00000008
.L_53:


//--------------------- .nv.info._Z25flash_attention_kernel_v2PKfS0_S0_PfS1_iiiif --------------------------
	.section	.nv.info._Z25flash_attention_kernel_v2PKfS0_S0_PfS1_iiiif,"",@"SHT_CUDA_INFO"
	.sectionflags	@""
	.align	4


	//----- nvinfo : EIATTR_CUDA_API_VERSION
	.align		4
        /*0000*/ 	.byte	0x04, 0x37
        /*0002*/ 	.short	(.L_55 - .L_54)
.L_54:
        /*0004*/ 	.word	0x00000082


	//----- nvinfo : EIATTR_KPARAM_INFO
	.align		4
.L_55:
        /*0008*/ 	.byte	0x04, 0x17
        /*000a*/ 	.short	(.L_57 - .L_56)
.L_56:
        /*000c*/ 	.word	0x00000000
        /*0010*/ 	.short	0x0009
        /*0012*/ 	.short	0x0038
        /*0014*/ 	.byte	0x00, 0xf0, 0x11, 0x00


	//----- nvinfo : EIATTR_KPARAM_INFO
	.align		4
.L_57:
        /*0018*/ 	.byte	0x04, 0x17
        /*001a*/ 	.short	(.L_59 - .L_58)
.L_58:
        /*001c*/ 	.word	0x00000000
        /*0020*/ 	.short	0x0008
        /*0022*/ 	.short	0x0034
        /*0024*/ 	.byte	0x00, 0xf0, 0x11, 0x00


	//----- nvinfo : EIATTR_KPARAM_INFO
	.align		4
.L_59:
        /*0028*/ 	.byte	0x04, 0x17
        /*002a*/ 	.short	(.L_61 - .L_60)
.L_60:
        /*002c*/ 	.word	0x00000000
        /*0030*/ 	.short	0x0007
        /*0032*/ 	.short	0x0030
        /*0034*/ 	.byte	0x00, 0xf0, 0x11, 0x00


	//----- nvinfo : EIATTR_KPARAM_INFO
	.align		4
.L_61:
        /*0038*/ 	.byte	0x04, 0x17
        /*003a*/ 	.short	(.L_63 - .L_62)
.L_62:
        /*003c*/ 	.word	0x00000000
        /*0040*/ 	.short	0x0006
        /*0042*/ 	.short	0x002c
        /*0044*/ 	.byte	0x00, 0xf0, 0x11, 0x00


	//----- nvinfo : EIATTR_KPARAM_INFO
	.align		4
.L_63:
        /*0048*/ 	.byte	0x04, 0x17
        /*004a*/ 	.short	(.L_65 - .L_64)
.L_64:
        /*004c*/ 	.word	0x00000000
        /*0050*/ 	.short	0x0005
        /*0052*/ 	.short	0x0028
        /*0054*/ 	.byte	0x00, 0xf0, 0x11, 0x00


	//----- nvinfo : EIATTR_KPARAM_INFO
	.align		4
.L_65:
        /*0058*/ 	.byte	0x04, 0x17
        /*005a*/ 	.short	(.L_67 - .L_66)
.L_66:
        /*005c*/ 	.word	0x00000000
        /*0060*/ 	.short	0x0004
        /*0062*/ 	.short	0x0020
        /*0064*/ 	.byte	0x00, 0xf5, 0x21, 0x00


	//----- nvinfo : EIATTR_KPARAM_INFO
	.align		4
.L_67:
        /*0068*/ 	.byte	0x04, 0x17
        /*006a*/ 	.short	(.L_69 - .L_68)
.L_68:
        /*006c*/ 	.word	0x00000000
        /*0070*/ 	.short	0x0003
        /*0072*/ 	.short	0x0018
        /*0074*/ 	.byte	0x00, 0xf5, 0x21, 0x00


	//----- nvinfo : EIATTR_KPARAM_INFO
	.align		4
.L_69:
        /*0078*/ 	.byte	0x04, 0x17
        /*007a*/ 	.short	(.L_71 - .L_70)
.L_70:
        /*007c*/ 	.word	0x00000000
        /*0080*/ 	.short	0x0002
        /*0082*/ 	.short	0x0010
        /*0084*/ 	.byte	0x00, 0xf5, 0x21, 0x00


	//----- nvinfo : EIATTR_KPARAM_INFO
	.align		4
.L_71:
        /*0088*/ 	.byte	0x04, 0x17
        /*008a*/ 	.short	(.L_73 - .L_72)
.L_72:
        /*008c*/ 	.word	0x00000000
        /*0090*/ 	.short	0x0001
        /*0092*/ 	.short	0x0008
        /*0094*/ 	.byte	0x00, 0xf5, 0x21, 0x00


	//----- nvinfo : EIATTR_KPARAM_INFO
	.align		4
.L_73:
        /*0098*/ 	.byte	0x04, 0x17
        /*009a*/ 	.short	(.L_75 - .L_74)
.L_74:
        /*009c*/ 	.word	0x00000000
        /*00a0*/ 	.short	0x0000
        /*00a2*/ 	.short	0x0000
        /*00a4*/ 	.byte	0x00, 0xf5, 0x21, 0x00


	//----- nvinfo : EIATTR_SPARSE_MMA_MASK
	.align		4
.L_75:
        /*00a8*/ 	.byte	0x03, 0x50
        /*00aa*/ 	.short	0x0000


	//----- nvinfo : EIATTR_MAXREG_COUNT
	.align		4
        /*00ac*/ 	.byte	0x03, 0x1b
        /*00ae*/ 	.short	0x00ff


	//----- nvinfo : EIATTR_NUM_BARRIERS
	.align		4
        /*00b0*/ 	.byte	0x02, 0x4c
        /*00b2*/ 	.byte	0x01
	.zero		1


	//----- nvinfo : EIATTR_MERCURY_ISA_VERSION
	.align		4
        /*00b4*/ 	.byte	0x03, 0x5f
        /*00b6*/ 	.short	0x0101


	//----- nvinfo : EIATTR_UNUSED_LOAD_BYTE_OFFSET
	.align		4
        /*00b8*/ 	.byte	0x04, 0x44
        /*00ba*/ 	.short	(.L_77 - .L_76)


	//   ....[0]....
.L_76:
        /*00bc*/ 	.word	0x00000ea0
        /*00c0*/ 	.word	0x00000fff


	//   ....[1]....
        /*00c4*/ 	.word	0x00002940
        /*00c8*/ 	.word	0x00000fff


	//----- nvinfo : EIATTR_VRC_CTA_INIT_COUNT
	.align		4
.L_77:
        /*00cc*/ 	.byte	0x02, 0x4a
	.zero		1
	.zero		1


	//----- nvinfo : EIATTR_EXIT_INSTR_OFFSETS
	.align		4
        /*00d0*/ 	.byte	0x04, 0x1c
        /*00d2*/ 	.short	(.L_79 - .L_78)


	//   ....[0]....
.L_78:
        /*00d4*/ 	.word	0x000000e0


	//   ....[1]....
        /*00d8*/ 	.word	0x000058d0


	//----- nvinfo : EIATTR_CRS_STACK_SIZE
	.align		4
.L_79:
        /*00dc*/ 	.byte	0x04, 0x1e
        /*00de*/ 	.short	(.L_81 - .L_80)
.L_80:
        /*00e0*/ 	.word	0x00000000


	//----- nvinfo : EIATTR_CBANK_PARAM_SIZE
	.align		4
.L_81:
        /*00e4*/ 	.byte	0x03, 0x19
        /*00e6*/ 	.short	0x003c


	//----- nvinfo : EIATTR_PARAM_CBANK
	.align		4
        /*00e8*/ 	.byte	0x04, 0x0a
        /*00ea*/ 	.short	(.L_83 - .L_82)
	.align		4
.L_82:
        /*00ec*/ 	.word	index@(.nv.constant0._Z25flash_attention_kernel_v2PKfS0_S0_PfS1_iiiif)
        /*00f0*/ 	.short	0x0380
        /*00f2*/ 	.short	0x003c


	//----- nvinfo : EIATTR_SW_WAR
	.align		4
.L_83:
        /*00f4*/ 	.byte	0x04, 0x36
        /*00f6*/ 	.short	(.L_85 - .L_84)
.L_84:
        /*00f8*/ 	.word	0x00000008
.L_85:


//--------------------- .nv.callgraph             --------------------------
	.section	.nv.callgraph,"",@"SHT_CUDA_CALLGRAPH"
	.align	4
	.sectionentsize	8
	.align		4
        /*0000*/ 	.word	0x00000000
	.align		4
        /*0004*/ 	.word	0xffffffff
	.align		4
        /*0008*/ 	.word	0x00000000
	.align		4
        /*000c*/ 	.word	0xfffffffe
	.align		4
        /*0010*/ 	.word	0x00000000
	.align		4
        /*0014*/ 	.word	0xfffffffd
	.align		4
        /*0018*/ 	.word	0x00000000
	.align		4
        /*001c*/ 	.word	0xfffffffc


//--------------------- .text._Z31flash_attention_backward_kernelPKfS0_S0_S0_S0_S0_PfS1_S1_iiiif --------------------------
	.section	.text._Z31flash_attention_backward_kernelPKfS0_S0_S0_S0_S0_PfS1_S1_iiiif,"ax",@progbits
	.align	128
        .global         _Z31flash_attention_backward_kernelPKfS0_S0_S0_S0_S0_PfS1_S1_iiiif
        .type           _Z31flash_attention_backward_kernelPKfS0_S0_S0_S0_S0_PfS1_S1_iiiif,@function
        .size           _Z31flash_attention_backward_kernelPKfS0_S0_S0_S0_S0_PfS1_S1_iiiif,(.L_x_159 - _Z31flash_attention_backward_kernelPKfS0_S0_S0_S0_S0_PfS1_S1_iiiif)
        .other          _Z31flash_attention_backward_kernelPKfS0_S0_S0_S0_S0_PfS1_S1_iiiif,@"STO_CUDA_ENTRY STV_DEFAULT"
_Z31flash_attention_backward_kernelPKfS0_S0_S0_S0_S0_PfS1_S1_iiiif:
.text._Z31flash_attention_backward_kernelPKfS0_S0_S0_S0_S0_PfS1_S1_iiiif:
[----:B------:R-:W0:Y:S01]  /*0000*/  LDC R1, c[0x0][0x37c] ;  /* 0x0000df00ff017b82 */ /* 0x000e220000000800 */
[----:B------:R-:W1:Y:S01]  /*0010*/  S2R R20, SR_CTAID.X ;  /* 0x0000000000147919 */ /* 0x000e620000002500 */
[----:B------:R-:W2:Y:S06]  /*0020*/  LDCU.64 UR8, c[0x0][0x3c8] ;  /* 0x00007900ff0877ac */ /* 0x000eac0008000a00 */
[----:B------:R-:W-:Y:S01]  /*0030*/  S2UR UR4, SR_CTAID.Y ;  /* 0x00000000000479c3 */ /* 0x000fe20000002600 */
[----:B0-----:R-:W-:Y:S01]  /*0040*/  IADD3 R1, PT, PT, R1, -0x300, RZ ;  /* 0xfffffd0001017810 */ /* 0x001fe20007ffe0ff */
[----:B------:R-:W1:Y:S01]  /*0050*/  S2R R3, SR_TID.Y ;  /* 0x0000000000037919 */ /* 0x000e620000002200 */
[----:B------:R-:W0:Y:S05]  /*0060*/  LDCU UR6, c[0x0][0x3d4] ;  /* 0x00007a80ff0677ac */ /* 0x000e2a0008000800 */
[----:B------:R-:W0:Y:S02]  /*0070*/  S2UR UR5, SR_CTAID.Z ;  /* 0x00000000000579c3 */ /* 0x000e240000002700 */
[----:B0-----:R-:W-:Y:S01]  /*0080*/  UIMAD UR4, UR5, UR6, UR4 ;  /* 0x00000006050472a4 */ /* 0x001fe2000f8e0204 */
[----:B-1----:R-:W-:-:S03]  /*0090*/  IMAD R20, R20, 0x10, R3 ;  /* 0x0000001014147824 */ /* 0x002fc600078e0203 */
[----:B--2---:R-:W-:Y:S02]  /*00a0*/  UIMAD UR6, UR4, UR8, URZ ;  /* 0x00000008040672a4 */ /* 0x004fe4000f8e02ff */
[----:B------:R-:W-:-:S13]  /*00b0*/  ISETP.GE.AND P0, PT, R20, UR8, PT ;  /* 0x0000000814007c0c */ /* 0x000fda000bf06270 */
[----:B------:R-:W-:Y:S05]  /*00c0*/  @P0 EXIT ;  /* 0x000000000000094d */ /* 0x000fea0003800000 */
[----:B------:R-:W0:Y:S01]  /*00d0*/  LDCU.64 UR4, c[0x0][0x3a0] ;  /* 0x00007400ff0477ac */ /* 0x000e220008000a00 */
[----:B------:R-:W-:Y:S01]  /*00e0*/  HFMA2 R3, -RZ, RZ, 0, 0 ;  /* 0x00000000ff037431 */ /* 0x000fe200000001ff */
[----:B------:R-:W-:Y:S01]  /*00f0*/  UIMAD UR12, UR6, UR9, URZ ;  /* 0x00000009060c72a4 */ /* 0x000fe2000f8e02ff */
[----:B------:R-:W1:Y:S03]  /*0100*/  LDCU.64 UR10, c[0x0][0x358] ;  /* 0x00006b00ff0a77ac */ /* 0x000e660008000a00 */
[----:B------:R-:W-:Y:S02]  /*0110*/  USHF.R.S32.HI UR13, URZ, 0x1f, UR12 ;  /* 0x0000001fff0d7899 */ /* 0x000fe4000801140c */
[----:B------:R-:W-:Y:S02]  /*0120*/  UIADD3 UR14, UPT, UPT, UR9, -0x1, URZ ;  /* 0xffffffff090e7890 */ /* 0x000fe4000fffe0ff */
[----:B0-----:R-:W-:-:S04]  /*0130*/  ULEA UR7, UP0, UR12, UR4, 0x2 ;  /* 0x000000040c077291 */ /* 0x001fc8000f8010ff */
[----:B------:R-:W-:Y:S02]  /*0140*/  ULEA.HI.X UR8, UR12, UR5, UR13, 0x2, UP0 ;  /* 0x000000050c087291 */ /* 0x000fe400080f140d */
[----:B------:R-:W-:Y:S01]  /*0150*/  UISETP.GE.AND UP0, UPT, UR9, 0x1, UPT ;  /* 0x000000010900788c */ /* 0x000fe2000bf06270 */
[----:B------:R-:W-:-:S03]  /*0160*/  MOV R24, UR7 ;  /* 0x0000000700187c02 */ /* 0x000fc60008000f00 */
[----:B------:R-:W-:-:S05]  /*0170*/  IMAD.U32 R25, RZ, RZ, UR8 ;  /* 0x00000008ff197e24 */ /* 0x000fca000f8e00ff */
[----:B-1----:R-:W-:Y:S05]  /*0180*/  BRA.U !UP0, `(.L_x_0) ;  /* 0x0000000908887547 */ /* 0x002fea000b800000 */
[----:B------:R-:W-:Y:S01]  /*0190*/  UISETP.GE.U32.AND UP1, UPT, UR14, 0xf, UPT ;  /* 0x0000000f0e00788c */ /* 0x000fe2000bf26070 */
[----:B------:R-:W-:Y:S01]  /*01a0*/  IMAD R18, R20, UR9, RZ ;  /* 0x0000000914127c24 */ /* 0x000fe2000f8e02ff */
[----:B------:R-:W-:Y:S01]  /*01b0*/  ULOP3.LUT UR15, UR9, 0xf, URZ, 0xc0, !UPT ;  /* 0x0000000f090f7892 */ /* 0x000fe2000f8ec0ff */
[----:B------:R-:W-:Y:S01]  /*01c0*/  IMAD.MOV.U32 R3, RZ, RZ, RZ ;  /* 0x000000ffff037224 */ /* 0x000fe200078e00ff */
[----:B------:R-:W-:Y:S02]  /*01d0*/  UMOV UR4, URZ ;  /* 0x000000ff00047c82 */ /* 0x000fe40008000000 */
[----:B------:R-:W-:-:S03]  /*01e0*/  UISETP.NE.AND UP2, UPT, UR15, URZ, UPT ;  /* 0x000000ff0f00728c */ /* 0x000fc6000bf45270 */
[----:B------:R-:W-:Y:S08]  /*01f0*/  BRA.U !UP1, `(.L_x_1) ;  /* 0x0000000109f47547 */ /* 0x000ff0000b800000 */
[----:B------:R-:W-:Y:S01]  /*0200*/  MOV R3, RZ ;  /* 0x000000ff00037202 */ /* 0x000fe20000000f00 */
[----:B------:R-:W0:Y:S01]  /*0210*/  LDCU.64 UR16, c[0x0][0x398] ;  /* 0x00007300ff1077ac */ /* 0x000e220008000a00 */
[----:B------:R-:W-:Y:S01]  /*0220*/  ULOP3.LUT UR4, UR9, 0x7ffffff0, URZ, 0xc0, !UPT ;  /* 0x7ffffff009047892 */ /* 0x000fe2000f8ec0ff */
[----:B------:R-:W-:-:S11]  /*0230*/  UMOV UR5, URZ ;  /* 0x000000ff00057c82 */ /* 0x000fd60008000000 */
.L_x_2:
[----:B------:R-:W-:-:S05]  /*0240*/  VIADD R7, R18, UR5 ;  /* 0x0000000512077c36 */ /* 0x000fca0008000000 */
[C---:B------:R-:W-:Y:S01]  /*0250*/  IADD3 R0, P0, PT, R7.reuse, UR12, RZ ;  /* 0x0000000c07007c10 */ /* 0x040fe2000ff1e0ff */
[----:B------:R-:W-:-:S03]  /*0260*/  IMAD.WIDE.U32 R6, R7, 0x4, R24 ;  /* 0x0000000407067825 */ /* 0x000fc600078e0018 */
[----:B------:R-:W-:Y:S02]  /*0270*/  IADD3.X R5, PT, PT, RZ, UR13, RZ, P0, !PT ;  /* 0x0000000dff057c10 */ /* 0x000fe400087fe4ff */
[C---:B0-----:R-:W-:Y:S01]  /*0280*/  LEA R4, P0, R0.reuse, UR16, 0x2 ;  /* 0x0000001000047c11 */ /* 0x041fe2000f8010ff */
[----:B------:R-:W2:Y:S03]  /*0290*/  LDG.E R8, desc[UR10][R6.64] ;  /* 0x0000000a06087981 */ /* 0x000ea6000c1e1900 */
[----:B------:R-:W-:Y:S01]  /*02a0*/  LEA.HI.X R5, R0, UR17, R5, 0x2, P0 ;  /* 0x0000001100057c11 */ /* 0x000fe200080f1405 */
[----:B------:R-:W3:Y:S04]  /*02b0*/  LDG.E R21, desc[UR10][R6.64+0x4] ;  /* 0x0000040a06157981 */ /* 0x000ee8000c1e1900 */
[----:B------:R-:W2:Y:S04]  /*02c0*/  LDG.E R10, desc[UR10][R4.64] ;  /* 0x0000000a040a7981 */ /* 0x000ea8000c1e1900 */
[----:B------:R-:W3:Y:S04]  /*02d0*/  LDG.E R22, desc[UR10][R4.64+0x4] ;  /* 0x0000040a04167981 */ /* 0x000ee8000c1e1900 */
[----:B------:R-:W4:Y:S04]  /*02e0*/  LDG.E R15, desc[UR10][R6.64+0x8] ;  /* 0x0000080a060f7981 */ /* 0x000f28000c1e1900 */
[----:B------:R-:W4:Y:S04]  /*02f0*/  LDG.E R12, desc[UR10][R4.64+0x8] ;  /* 0x0000080a040c7981 */ /* 0x000f28000c1e1900 */
[----:B------:R-:W5:Y:S04]  /*0300*/  LDG.E R14, desc[UR10][R6.64+0xc] ;  /* 0x00000c0a060e7981 */ /* 0x000f68000c1e1900 */
        /* <DEDUP_REMOVED lines=9> */
[----:B------:R-:W5:Y:S01]  /*03a0*/  LDG.E R26, desc[UR10][R4.64+0x3c] ;  /* 0x00003c0a041a7981 */ /* 0x000f62000c1e1900 */
[----:B--2---:R-:W-:-:S03]  /*03b0*/  FFMA R10, R8, R10, R3 ;  /* 0x0000000a080a7223 */ /* 0x004fc60000000003 */
[----:B------:R-:W2:Y:S01]  /*03c0*/  LDG.E R8, desc[UR10][R4.64+0x1c] ;  /* 0x00001c0a04087981 */ /* 0x000ea2000c1e1900 */
[----:B---3--:R-:W-:-:S03]  /*03d0*/  FFMA R22, R21, R22, R10 ;  /* 0x0000001615167223 */ /* 0x008fc6000000000a */
[----:B------:R-:W3:Y:S04]  /*03e0*/  LDG.E R3, desc[UR10][R6.64+0x20] ;  /* 0x0000200a06037981 */ /* 0x000ee8000c1e1900 */
[----:B------:R-:W3:Y:S01]  /*03f0*/  LDG.E R10, desc[UR10][R4.64+0x20] ;  /* 0x0000200a040a7981 */ /* 0x000ee2000c1e1900 */
[----:B----4-:R-:W-:-:S03]  /*0400*/  FFMA R21, R15, R12, R22 ;  /* 0x0000000c0f157223 */ /* 0x010fc60000000016 */
[----:B------:R-:W4:Y:S04]  /*0410*/  LDG.E R12, desc[UR10][R6.64+0x24] ;  /* 0x0000240a060c7981 */ /* 0x000f28000c1e1900 */
[----:B------:R-:W4:Y:S01]  /*0420*/  LDG.E R15, desc[UR10][R4.64+0x24] ;  /* 0x0000240a040f7981 */ /* 0x000f22000c1e1900 */
[----:B-----5:R-:W-:-:S03]  /*0430*/  FFMA R21, R14, R17, R21 ;  /* 0x000000110e157223 */ /* 0x020fc60000000015 */
[----:B------:R-:W5:Y:S04]  /*0440*/  LDG.E R14, desc[UR10][R6.64+0x28] ;  /* 0x0000280a060e7981 */ /* 0x000f68000c1e1900 */
[----:B------:R-:W5:Y:S01]  /*0450*/  LDG.E R17, desc[UR10][R4.64+0x28] ;  /* 0x0000280a04117981 */ /* 0x000f62000c1e1900 */
[----:B------:R-:W-:-:S03]  /*0460*/  FFMA R21, R16, R19, R21 ;  /* 0x0000001310157223 */ /* 0x000fc60000000015 */
[----:B------:R-:W5:Y:S04]  /*0470*/  LDG.E R16, desc[UR10][R6.64+0x2c] ;  /* 0x00002c0a06107981 */ /* 0x000f68000c1e1900 */
[----:B------:R-:W5:Y:S01]  /*0480*/  LDG.E R19, desc[UR10][R4.64+0x2c] ;  /* 0x00002c0a04137981 */ /* 0x000f62000c1e1900 */
[----:B------:R-:W-:-:S03]  /*0490*/  FFMA R21, R0, R9, R21 ;  /* 0x0000000900157223 */ /* 0x000fc60000000015 */
[----:B------:R-:W5:Y:S04]  /*04a0*/  LDG.E R0, desc[UR10][R6.64+0x30] ;  /* 0x0000300a06007981 */ /* 0x000f68000c1e1900 */
[----:B------:R-:W5:Y:S01]  /*04b0*/  LDG.E R9, desc[UR10][R4.64+0x30] ;  /* 0x0000300a04097981 */ /* 0x000f62000c1e1900 */
[----:B------:R-:W-:-:S03]  /*04c0*/  FFMA R28, R2, R11, R21 ;  /* 0x0000000b021c7223 */ /* 0x000fc60000000015 */
[----:B------:R-:W5:Y:S04]  /*04d0*/  LDG.E R21, desc[UR10][R6.64+0x34] ;  /* 0x0000340a06157981 */ /* 0x000f68000c1e1900 */
[----:B------:R-:W5:Y:S04]  /*04e0*/  LDG.E R22, desc[UR10][R4.64+0x34] ;  /* 0x0000340a04167981 */ /* 0x000f68000c1e1900 */
[----:B------:R-:W5:Y:S04]  /*04f0*/  LDG.E R2, desc[UR10][R6.64+0x38] ;  /* 0x0000380a06027981 */ /* 0x000f68000c1e1900 */
[----:B------:R-:W5:Y:S01]  /*0500*/  LDG.E R11, desc[UR10][R4.64+0x38] ;  /* 0x0000380a040b7981 */ /* 0x000f62000c1e1900 */
[----:B------:R-:W-:-:S04]  /*0510*/  UIADD3 UR5, UPT, UPT, UR5, 0x10, URZ ;  /* 0x0000001005057890 */ /* 0x000fc8000fffe0ff */
[----:B------:R-:W-:Y:S01]  /*0520*/  UISETP.NE.AND UP1, UPT, UR5, UR4, UPT ;  /* 0x000000040500728c */ /* 0x000fe2000bf25270 */
[----:B--2---:R-:W-:-:S04]  /*0530*/  FFMA R8, R13, R8, R28 ;  /* 0x000000080d087223 */ /* 0x004fc8000000001c */
[----:B---3--:R-:W-:-:S04]  /*0540*/  FFMA R3, R3, R10, R8 ;  /* 0x0000000a03037223 */ /* 0x008fc80000000008 */
[----:B----4-:R-:W-:-:S04]  /*0550*/  FFMA R3, R12, R15, R3 ;  /* 0x0000000f0c037223 */ /* 0x010fc80000000003 */
[----:B-----5:R-:W-:-:S04]  /*0560*/  FFMA R3, R14, R17, R3 ;  /* 0x000000110e037223 */ /* 0x020fc80000000003 */
[----:B------:R-:W-:-:S04]  /*0570*/  FFMA R3, R16, R19, R3 ;  /* 0x0000001310037223 */ /* 0x000fc80000000003 */
[----:B------:R-:W-:-:S04]  /*0580*/  FFMA R0, R0, R9, R3 ;  /* 0x0000000900007223 */ /* 0x000fc80000000003 */
[----:B------:R-:W-:-:S04]  /*0590*/  FFMA R21, R21, R22, R0 ;  /* 0x0000001615157223 */ /* 0x000fc80000000000 */
[----:B------:R-:W-:-:S04]  /*05a0*/  FFMA R2, R2, R11, R21 ;  /* 0x0000000b02027223 */ /* 0x000fc80000000015 */
[----:B------:R-:W-:Y:S01]  /*05b0*/  FFMA R3, R23, R26, R2 ;  /* 0x0000001a17037223 */ /* 0x000fe20000000002 */
[----:B------:R-:W-:Y:S06]  /*05c0*/  BRA.U UP1, `(.L_x_2) ;  /* 0xfffffffd011c7547 */ /* 0x000fec000b83ffff */
.L_x_1:
[----:B------:R-:W-:Y:S05]  /*05d0*/  BRA.U !UP2, `(.L_x_0) ;  /* 0x000000050a747547 */ /* 0x000fea000b800000 */
[----:B------:R-:W-:Y:S02]  /*05e0*/  UISETP.GE.U32.AND UP1, UPT, UR15, 0x8, UPT ;  /* 0x000000080f00788c */ /* 0x000fe4000bf26070 */
[----:B------:R-:W-:-:S04]  /*05f0*/  ULOP3.LUT UR5, UR9, 0x7, URZ, 0xc0, !UPT ;  /* 0x0000000709057892 */ /* 0x000fc8000f8ec0ff */
[----:B------:R-:W-:-:S03]  /*0600*/  UISETP.NE.AND UP2, UPT, UR5, URZ, UPT ;  /* 0x000000ff0500728c */ /* 0x000fc6000bf45270 */
[----:B------:R-:W-:Y:S08]  /*0610*/  BRA.U !UP1, `(.L_x_3) ;  /* 0x0000000109a07547 */ /* 0x000ff0000b800000 */
[----:B------:R-:W0:Y:S01]  /*0620*/  LDCU.64 UR16, c[0x0][0x398] ;  /* 0x00007300ff1077ac */ /* 0x000e220008000a00 */
[C---:B------:R-:W-:Y:S01]  /*0630*/  VIADD R15, R18.reuse, UR4 ;  /* 0x00000004120f7c36 */ /* 0x040fe20008000000 */
[----:B------:R-:W-:-:S04]  /*0640*/  IADD3 R2, P1, PT, R18, UR4, RZ ;  /* 0x0000000412027c10 */ /* 0x000fc8000ff3e0ff */
[C---:B------:R-:W-:Y:S01]  /*0650*/  IADD3 R9, P0, PT, R15.reuse, UR12, RZ ;  /* 0x0000000c0f097c10 */ /* 0x040fe2000ff1e0ff */
[----:B------:R-:W-:Y:S01]  /*0660*/  IMAD.WIDE.U32 R14, R15, 0x4, R24 ;  /* 0x000000040f0e7825 */ /* 0x000fe200078e0018 */
[----:B------:R-:W-:Y:S02]  /*0670*/  IADD3.X R7, PT, PT, RZ, RZ, RZ, P1, !PT ;  /* 0x000000ffff077210 */ /* 0x000fe40000ffe4ff */
[C---:B------:R-:W-:Y:S01]  /*0680*/  IADD3 R0, P2, PT, R2.reuse, UR12, RZ ;  /* 0x0000000c02007c10 */ /* 0x040fe2000ff5e0ff */
[----:B------:R-:W-:Y:S01]  /*0690*/  IMAD.X R10, RZ, RZ, UR13, P0 ;  /* 0x0000000dff0a7e24 */ /* 0x000fe200080e06ff */
[C---:B------:R-:W-:Y:S01]  /*06a0*/  LEA R6, P1, R2.reuse, UR7, 0x2 ;  /* 0x0000000702067c11 */ /* 0x040fe2000f8210ff */
[----:B------:R-:W2:Y:S01]  /*06b0*/  LDG.E R14, desc[UR10][R14.64] ;  /* 0x0000000a0e0e7981 */ /* 0x000ea2000c1e1900 */
[----:B------:R-:W-:Y:S02]  /*06c0*/  IADD3.X R5, PT, PT, R7, UR13, RZ, P2, !PT ;  /* 0x0000000d07057c10 */ /* 0x000fe400097fe4ff */
[----:B------:R-:W-:-:S02]  /*06d0*/  LEA.HI.X R7, R2, UR8, R7, 0x2, P1 ;  /* 0x0000000802077c11 */ /* 0x000fc400088f1407 */
[C---:B0-----:R-:W-:Y:S02]  /*06e0*/  LEA R8, P0, R9.reuse, UR16, 0x2 ;  /* 0x0000001009087c11 */ /* 0x041fe4000f8010ff */
[C---:B------:R-:W-:Y:S01]  /*06f0*/  LEA R4, P2, R0.reuse, UR16, 0x2 ;  /* 0x0000001000047c11 */ /* 0x040fe2000f8410ff */
[----:B------:R-:W3:Y:S01]  /*0700*/  LDG.E R17, desc[UR10][R6.64+0x4] ;  /* 0x0000040a06117981 */ /* 0x000ee2000c1e1900 */
[----:B------:R-:W-:Y:S02]  /*0710*/  LEA.HI.X R9, R9, UR17, R10, 0x2, P0 ;  /* 0x0000001109097c11 */ /* 0x000fe400080f140a */
[----:B------:R-:W-:Y:S01]  /*0720*/  LEA.HI.X R5, R0, UR17, R5, 0x2, P2 ;  /* 0x0000001100057c11 */ /* 0x000fe200090f1405 */
[----:B------:R-:W4:Y:S04]  /*0730*/  LDG.E R19, desc[UR10][R6.64+0x8] ;  /* 0x0000080a06137981 */ /* 0x000f28000c1e1900 */
[----:B------:R-:W2:Y:S04]  /*0740*/  LDG.E R12, desc[UR10][R8.64] ;  /* 0x0000000a080c7981 */ /* 0x000ea8000c1e1900 */
[----:B------:R-:W3:Y:S04]  /*0750*/  LDG.E R16, desc[UR10][R4.64+0x4] ;  /* 0x0000040a04107981 */ /* 0x000ee8000c1e1900 */
        /* <DEDUP_REMOVED lines=11> */
[----:B------:R-:W-:Y:S01]  /*0810*/  UIADD3 UR4, UPT, UPT, UR4, 0x8, URZ ;  /* 0x0000000804047890 */ /* 0x000fe2000fffe0ff */
[----:B--2---:R-:W-:-:S04]  /*0820*/  FFMA R12, R14, R12, R3 ;  /* 0x0000000c0e0c7223 */ /* 0x004fc80000000003 */
[----:B---3--:R-:W-:-:S04]  /*0830*/  FFMA R12, R17, R16, R12 ;  /* 0x00000010110c7223 */ /* 0x008fc8000000000c */
[----:B----4-:R-:W-:-:S04]  /*0840*/  FFMA R12, R19, R21, R12 ;  /* 0x00000015130c7223 */ /* 0x010fc8000000000c */
[----:B-----5:R-:W-:-:S04]  /*0850*/  FFMA R23, R23, R22, R12 ;  /* 0x0000001617177223 */ /* 0x020fc8000000000c */
[----:B------:R-:W-:-:S04]  /*0860*/  FFMA R13, R10, R13, R23 ;  /* 0x0000000d0a0d7223 */ /* 0x000fc80000000017 */
[----:B------:R-:W-:-:S04]  /*0870*/  FFMA R11, R2, R11, R13 ;  /* 0x0000000b020b7223 */ /* 0x000fc8000000000d */
[----:B------:R-:W-:-:S04]  /*0880*/  FFMA R9, R0, R9, R11 ;  /* 0x0000000900097223 */ /* 0x000fc8000000000b */
[----:B------:R-:W-:-:S07]  /*0890*/  FFMA R3, R8, R15, R9 ;  /* 0x0000000f08037223 */ /* 0x000fce0000000009 */
.L_x_3:
[----:B------:R-:W-:Y:S05]  /*08a0*/  BRA.U !UP2, `(.L_x_0) ;  /* 0x000000010ac07547 */ /* 0x000fea000b800000 */
[----:B------:R-:W-:Y:S02]  /*08b0*/  UISETP.GE.U32.AND UP1, UPT, UR5, 0x4, UPT ;  /* 0x000000040500788c */ /* 0x000fe4000bf26070 */
[----:B------:R-:W-:-:S04]  /*08c0*/  ULOP3.LUT UR15, UR9, 0x3, URZ, 0xc0, !UPT ;  /* 0x00000003090f7892 */ /* 0x000fc8000f8ec0ff */
[----:B------:R-:W-:-:S03]  /*08d0*/  UISETP.NE.AND UP2, UPT, UR15, URZ, UPT ;  /* 0x000000ff0f00728c */ /* 0x000fc6000bf45270 */
[----:B------:R-:W-:Y:S08]  /*08e0*/  BRA.U !UP1, `(.L_x_4) ;  /* 0x0000000109707547 */ /* 0x000ff0000b800000 */
[----:B------:R-:W0:Y:S01]  /*08f0*/  LDCU.64 UR16, c[0x0][0x398] ;  /* 0x00007300ff1077ac */ /* 0x000e220008000a00 */
[C---:B------:R-:W-:Y:S02]  /*0900*/  IADD3 R11, PT, PT, R18.reuse, UR4, RZ ;  /* 0x00000004120b7c10 */ /* 0x040fe4000fffe0ff */
[----:B------:R-:W-:Y:S02]  /*0910*/  IADD3 R2, P1, PT, R18, UR4, RZ ;  /* 0x0000000412027c10 */ /* 0x000fe4000ff3e0ff */
[C---:B------:R-:W-:Y:S01]  /*0920*/  IADD3 R0, P0, PT, R11.reuse, UR12, RZ ;  /* 0x0000000c0b007c10 */ /* 0x040fe2000ff1e0ff */
[----:B------:R-:W-:Y:S01]  /*0930*/  IMAD.WIDE.U32 R10, R11, 0x4, R24 ;  /* 0x000000040b0a7825 */ /* 0x000fe200078e0018 */
[C---:B------:R-:W-:Y:S02]  /*0940*/  IADD3 R12, P2, PT, R2.reuse, UR12, RZ ;  /* 0x0000000c020c7c10 */ /* 0x040fe4000ff5e0ff */
[----:B------:R-:W-:Y:S01]  /*0950*/  IADD3.X R5, PT, PT, RZ, UR13, RZ, P0, !PT ;  /* 0x0000000dff057c10 */ /* 0x000fe200087fe4ff */
[----:B------:R-:W-:Y:S01]  /*0960*/  IMAD.X R7, RZ, RZ, RZ, P1 ;  /* 0x000000ffff077224 */ /* 0x000fe200008e06ff */
[----:B------:R-:W-:Y:S01]  /*0970*/  LEA R4, P1, R2, UR7, 0x2 ;  /* 0x0000000702047c11 */ /* 0x000fe2000f8210ff */
[----:B------:R-:W2:Y:S03]  /*0980*/  LDG.E R10, desc[UR10][R10.64] ;  /* 0x0000000a0a0a7981 */ /* 0x000ea6000c1e1900 */
[----:B------:R-:W-:-:S02]  /*0990*/  IADD3.X R13, PT, PT, R7, UR13, RZ, P2, !PT ;  /* 0x0000000d070d7c10 */ /* 0x000fc400097fe4ff */
[----:B0-----:R-:W-:Y:S02]  /*09a0*/  LEA R8, P0, R0, UR16, 0x2 ;  /* 0x0000001000087c11 */ /* 0x001fe4000f8010ff */
[----:B------:R-:W-:Y:S02]  /*09b0*/  LEA R6, P2, R12, UR16, 0x2 ;  /* 0x000000100c067c11 */ /* 0x000fe4000f8410ff */
[----:B------:R-:W-:Y:S02]  /*09c0*/  LEA.HI.X R9, R0, UR17, R5, 0x2, P0 ;  /* 0x0000001100097c11 */ /* 0x000fe400080f1405 */
[----:B------:R-:W-:Y:S02]  /*09d0*/  LEA.HI.X R5, R2, UR8, R7, 0x2, P1 ;  /* 0x0000000802057c11 */ /* 0x000fe400088f1407 */
[----:B------:R-:W-:Y:S01]  /*09e0*/  LEA.HI.X R7, R12, UR17, R13, 0x2, P2 ;  /* 0x000000110c077c11 */ /* 0x000fe200090f140d */
[----:B------:R-:W2:Y:S04]  /*09f0*/  LDG.E R8, desc[UR10][R8.64] ;  /* 0x0000000a08087981 */ /* 0x000ea8000c1e1900 */
[----:B------:R-:W3:Y:S04]  /*0a00*/  LDG.E R0, desc[UR10][R4.64+0x4] ;  /* 0x0000040a04007981 */ /* 0x000ee8000c1e1900 */
[----:B------:R-:W3:Y:S04]  /*0a10*/  LDG.E R2, desc[UR10][R6.64+0x4] ;  /* 0x0000040a06027981 */ /* 0x000ee8000c1e1900 */
[----:B------:R-:W4:Y:S04]  /*0a20*/  LDG.E R13, desc[UR10][R4.64+0x8] ;  /* 0x0000080a040d7981 */ /* 0x000f28000c1e1900 */
[----:B------:R-:W4:Y:S04]  /*0a30*/  LDG.E R12, desc[UR10][R6.64+0x8] ;  /* 0x0000080a060c7981 */ /* 0x000f28000c1e1900 */
[----:B------:R-:W5:Y:S04]  /*0a40*/  LDG.E R15, desc[UR10][R4.64+0xc] ;  /* 0x00000c0a040f7981 */ /* 0x000f68000c1e1900 */
[----:B------:R-:W5:Y:S01]  /*0a50*/  LDG.E R14, desc[UR10][R6.64+0xc] ;  /* 0x00000c0a060e7981 */ /* 0x000f62000c1e1900 */
[----:B------:R-:W-:Y:S01]  /*0a60*/  UIADD3 UR4, UPT, UPT, UR4, 0x4, URZ ;  /* 0x0000000404047890 */ /* 0x000fe2000fffe0ff */
[----:B--2---:R-:W-:-:S04]  /*0a70*/  FFMA R3, R10, R8, R3 ;  /* 0x000000080a037223 */ /* 0x004fc80000000003 */
[----:B---3--:R-:W-:-:S04]  /*0a80*/  FFMA R0, R0, R2, R3 ;  /* 0x0000000200007223 */ /* 0x008fc80000000003 */
[----:B----4-:R-:W-:-:S04]  /*0a90*/  FFMA R0, R13, R12, R0 ;  /* 0x0000000c0d007223 */ /* 0x010fc80000000000 */
[----:B-----5:R-:W-:-:S07]  /*0aa0*/  FFMA R3, R15, R14, R0 ;  /* 0x0000000e0f037223 */ /* 0x020fce0000000000 */
.L_x_4:
[----:B------:R-:W-:Y:S05]  /*0ab0*/  BRA.U !UP2, `(.L_x_0) ;  /* 0x000000010a3c7547 */ /* 0x000fea000b800000 */
[----:B------:R-:W0:Y:S01]  /*0ac0*/  LDCU.64 UR16, c[0x0][0x398] ;  /* 0x00007300ff1077ac */ /* 0x000e220008000a00 */
[----:B------:R-:W-:-:S05]  /*0ad0*/  UMOV UR5, URZ ;  /* 0x000000ff00057c82 */ /* 0x000fca0008000000 */
.L_x_5:
[----:B------:R-:W-:-:S05]  /*0ae0*/  VIADD R5, R18, UR4 ;  /* 0x0000000412057c36 */ /* 0x000fca0008000000 */
[C---:B------:R-:W-:Y:S01]  /*0af0*/  IADD3 R0, P0, PT, R5.reuse, UR12, RZ ;  /* 0x0000000c05007c10 */ /* 0x040fe2000ff1e0ff */
[----:B------:R-:W-:-:S03]  /*0b00*/  IMAD.WIDE.U32 R4, R5, 0x4, R24 ;  /* 0x0000000405047825 */ /* 0x000fc600078e0018 */
[----:B------:R-:W-:Y:S02]  /*0b10*/  IADD3.X R7, PT, PT, RZ, UR13, RZ, P0, !PT ;  /* 0x0000000dff077c10 */ /* 0x000fe400087fe4ff */
[C---:B0-----:R-:W-:Y:S01]  /*0b20*/  LEA R6, P0, R0.reuse, UR16, 0x2 ;  /* 0x0000001000067c11 */ /* 0x041fe2000f8010ff */
[----:B------:R-:W2:Y:S03]  /*0b30*/  LDG.E R4, desc[UR10][R4.64] ;  /* 0x0000000a04047981 */ /* 0x000ea6000c1e1900 */
[----:B------:R-:W-:-:S05]  /*0b40*/  LEA.HI.X R7, R0, UR17, R7, 0x2, P0 ;  /* 0x0000001100077c11 */ /* 0x000fca00080f1407 */
[----:B------:R-:W2:Y:S01]  /*0b50*/  LDG.E R6, desc[UR10][R6.64] ;  /* 0x0000000a06067981 */ /* 0x000ea2000c1e1900 */
[----:B------:R-:W-:-:S04]  /*0b60*/  UIADD3 UR5, UPT, UPT, UR5, 0x1, URZ ;  /* 0x0000000105057890 */ /* 0x000fc8000fffe0ff */
[----:B------:R-:W-:Y:S02]  /*0b70*/  UISETP.NE.AND UP1, UPT, UR5, UR15, UPT ;  /* 0x0000000f0500728c */ /* 0x000fe4000bf25270 */
[----:B------:R-:W-:Y:S01]  /*0b80*/  UIADD3 UR4, UPT, UPT, UR4, 0x1, URZ ;  /* 0x0000000104047890 */ /* 0x000fe2000fffe0ff */
[----:B--2---:R-:W-:-:S06]  /*0b90*/  FFMA R3, R4, R6, R3 ;  /* 0x0000000604037223 */ /* 0x004fcc0000000003 */
[----:B------:R-:W-:Y:S05]  /*0ba0*/  BRA.U UP1, `(.L_x_5) ;  /* 0xfffffffd01cc7547 */ /* 0x000fea000b83ffff */
.L_x_0:
[C---:B------:R-:W-:Y:S01]  /*0bb0*/  VIADD R0, R1.reuse, 0x200 ;  /* 0x0000020001007836 */ /* 0x040fe20000000000 */
[----:B------:R-:W-:Y:S01]  /*0bc0*/  IADD3 R2, PT, PT, R1, 0x100, RZ ;  /* 0x0000010001027810 */ /* 0x000fe20007ffe0ff */
[----:B------:R-:W-:Y:S06]  /*0bd0*/  BRA.U !UP0, `(.L_x_6) ;  /* 0x0000000508e47547 */ /* 0x000fec000b800000 */
[----:B------:R-:W-:Y:S01]  /*0be0*/  UISETP.GE.U32.AND UP0, UPT, UR14, 0x7, UPT ;  /* 0x000000070e00788c */ /* 0x000fe2000bf06070 */
[----:B------:R-:W-:Y:S01]  /*0bf0*/  IMAD R21, R20, UR9, RZ ;  /* 0x0000000914157c24 */ /* 0x000fe2000f8e02ff */
[----:B------:R-:W-:Y:S01]  /*0c00*/  ULOP3.LUT UR5, UR9, 0x7, URZ, 0xc0, !UPT ;  /* 0x0000000709057892 */ /* 0x000fe2000f8ec0ff */
[----:B------:R-:W-:-:S03]  /*0c10*/  IMAD.MOV.U32 R26, RZ, RZ, RZ ;  /* 0x000000ffff1a7224 */ /* 0x000fc600078e00ff */
[----:B------:R-:W-:-:S03]  /*0c20*/  UISETP.NE.AND UP1, UPT, UR5, URZ, UPT ;  /* 0x000000ff0500728c */ /* 0x000fc6000bf25270 */
[----:B------:R-:W-:Y:S08]  /*0c30*/  BRA.U !UP0, `(.L_x_7) ;  /* 0x0000000108887547 */ /* 0x000ff0000b800000 */
[----:B------:R-:W-:Y:S01]  /*0c40*/  ULOP3.LUT UR4, UR9, 0x7ffffff8, URZ, 0xc0, !UPT ;  /* 0x7ffffff809047892 */ /* 0x000fe2000f8ec0ff */
[----:B------:R-:W-:Y:S01]  /*0c50*/  HFMA2 R28, -RZ, RZ, 0, 0 ;  /* 0x00000000ff1c7431 */ /* 0x000fe200000001ff */
[----:B------:R-:W0:Y:S04]  /*0c60*/  LDCU.64 UR14, c[0x0][0x380] ;  /* 0x00007000ff0e77ac */ /* 0x000e280008000a00 */
[----:B------:R-:W-:-:S07]  /*0c70*/  IMAD.U32 R26, RZ, RZ, UR4 ;  /* 0x00000004ff1a7e24 */ /* 0x000fce000f8e00ff */
.L_x_8:
[----:B------:R-:W-:-:S04]  /*0c80*/  IADD3 R23, PT, PT, R21, R28, RZ ;  /* 0x0000001c15177210 */ /* 0x000fc80007ffe0ff */
[----:B-1----:R-:W-:-:S05]  /*0c90*/  IADD3 R4, P0, PT, R23, UR12, RZ ;  /* 0x0000000c17047c10 */ /* 0x002fca000ff1e0ff */
[----:B------:R-:W-:Y:S01]  /*0ca0*/  IMAD.X R5, RZ, RZ, UR13, P0 ;  /* 0x0000000dff057e24 */ /* 0x000fe200080e06ff */
[----:B0-----:R-:W-:Y:S01]  /*0cb0*/  LEA R30, P0, R4, UR14, 0x2 ;  /* 0x0000000e041e7c11 */ /* 0x001fe2000f8010ff */
[----:B------:R-:W-:-:S03]  /*0cc0*/  IMAD.WIDE.U32 R22, R23, 0x4, R24 ;  /* 0x0000000417167825 */ /* 0x000fc600078e0018 */
[----:B------:R-:W-:Y:S02]  /*0cd0*/  LEA.HI.X R31, R4, UR15, R5, 0x2, P0 ;  /* 0x0000000f041f7c11 */ /* 0x000fe400080f1405 */
[----:B------:R-:W2:Y:S04]  /*0ce0*/  LDG.E R8, desc[UR10][R22.64] ;  /* 0x0000000a16087981 */ /* 0x000ea8000c1e1900 */
[----:B------:R-:W3:Y:S04]  /*0cf0*/  LDG.E R16, desc[UR10][R30.64] ;  /* 0x0000000a1e107981 */ /* 0x000ee8000c1e1900 */
[----:B------:R-:W3:Y:S04]  /*0d00*/  LDG.E R17, desc[UR10][R30.64+0x4] ;  /* 0x0000040a1e117981 */ /* 0x000ee8000c1e1900 */
[----:B------:R-:W3:Y:S04]  /*0d10*/  LDG.E R18, desc[UR10][R30.64+0x8] ;  /* 0x0000080a1e127981 */ /* 0x000ee8000c1e1900 */
[----:B------:R-:W3:Y:S01]  /*0d20*/  LDG.E R19, desc[UR10][R30.64+0xc] ;  /* 0x00000c0a1e137981 */ /* 0x000ee2000c1e1900 */
[----:B------:R-:W-:-:S03]  /*0d30*/  LEA R27, R28, R1, 0x2 ;  /* 0x000000011c1b7211 */ /* 0x000fc600078e10ff */
[----:B------:R-:W4:Y:S04]  /*0d40*/  LDG.E R4, desc[UR10][R30.64+0x10] ;  /* 0x0000100a1e047981 */ /* 0x000f28000c1e1900 */
[----:B------:R-:W4:Y:S04]  /*0d50*/  LDG.E R5, desc[UR10][R30.64+0x14] ;  /* 0x0000140a1e057981 */ /* 0x000f28000c1e1900 */
[----:B------:R-:W4:Y:S04]  /*0d60*/  LDG.E R6, desc[UR10][R30.64+0x18] ;  /* 0x0000180a1e067981 */ /* 0x000f28000c1e1900 */
[----:B------:R-:W4:Y:S04]  /*0d70*/  LDG.E R7, desc[UR10][R30.64+0x1c] ;  /* 0x00001c0a1e077981 */ /* 0x000f28000c1e1900 */
[----:B------:R-:W2:Y:S04]  /*0d80*/  LDG.E R9, desc[UR10][R22.64+0x4] ;  /* 0x0000040a16097981 */ /* 0x000ea8000c1e1900 */
[----:B------:R-:W2:Y:S04]  /*0d90*/  LDG.E R10, desc[UR10][R22.64+0x8] ;  /* 0x0000080a160a7981 */ /* 0x000ea8000c1e1900 */
[----:B------:R-:W2:Y:S04]  /*0da0*/  LDG.E R11, desc[UR10][R22.64+0xc] ;  /* 0x00000c0a160b7981 */ /* 0x000ea8000c1e1900 */
[----:B------:R-:W5:Y:S04]  /*0db0*/  LDG.E R12, desc[UR10][R22.64+0x10] ;  /* 0x0000100a160c7981 */ /* 0x000f68000c1e1900 */
[----:B------:R-:W5:Y:S04]  /*0dc0*/  LDG.E R13, desc[UR10][R22.64+0x14] ;  /* 0x0000140a160d7981 */ /* 0x000f68000c1e1900 */
[----:B------:R-:W5:Y:S04]  /*0dd0*/  LDG.E R14, desc[UR10][R22.64+0x18] ;  /* 0x0000180a160e7981 */ /* 0x000f68000c1e1900 */
[----:B------:R-:W5:Y:S01]  /*0de0*/  LDG.E R15, desc[UR10][R22.64+0x1c] ;  /* 0x00001c0a160f7981 */ /* 0x000f62000c1e1900 */
[----:B------:R-:W-:-:S05]  /*0df0*/  VIADD R28, R28, 0x8 ;  /* 0x000000081c1c7836 */ /* 0x000fca0000000000 */
[----:B------:R-:W-:Y:S01]  /*0e00*/  ISETP.NE.AND P0, PT, R28, R26, PT ;  /* 0x0000001a1c00720c */ /* 0x000fe20003f05270 */
[----:B---3--:R1:W-:Y:S04]  /*0e10*/  STL.128 [R27], R16 ;  /* 0x000000101b007387 */ /* 0x0083e80000100c00 */
[----:B----4-:R1:W-:Y:S04]  /*0e20*/  STL.128 [R27+0x10], R4 ;  /* 0x000010041b007387 */ /* 0x0103e80000100c00 */
[----:B--2---:R1:W-:Y:S04]  /*0e30*/  STL.128 [R27+0x100], R8 ;  /* 0x000100081b007387 */ /* 0x0043e80000100c00 */
[----:B-----5:R1:W-:Y:S01]  /*0e40*/  STL.128 [R27+0x110], R12 ;  /* 0x0001100c1b007387 */ /* 0x0203e20000100c00 */
[----:B------:R-:W-:Y:S05]  /*0e50*/  @P0 BRA `(.L_x_8) ;  /* 0xfffffffc00880947 */ /* 0x000fea000383ffff */
.L_x_7:
[----:B------:R-:W-:Y:S05]  /*0e60*/  BRA.U !UP1, `(.L_x_6) ;  /* 0x0000000509407547 */ /* 0x000fea000b800000 */
[----:B------:R-:W-:Y:S02]  /*0e70*/  UISETP.GE.U32.AND UP0, UPT, UR5, 0x4, UPT ;  /* 0x000000040500788c */ /* 0x000fe4000bf06070 */
[----:B------:R-:W-:-:S04]  /*0e80*/  ULOP3.LUT UR14, UR9, 0x3, URZ, 0xc0, !UPT ;  /* 0x00000003090e7892 */ /* 0x000fc8000f8ec0ff */
[----:B------:R-:W-:-:S03]  /*0e90*/  UISETP.NE.AND UP1, UPT, UR14, URZ, UPT ;  /* 0x000000ff0e00728c */ /* 0x000fc6000bf25270 */
[----:B------:R-:W-:Y:S08]  /*0ea0*/  BRA.U !UP0, `(.L_x_9) ;  /* 0x0000000108847547 */ /* 0x000ff0000b800000 */
[----:B------:R-:W0:Y:S01]  /*0eb0*/  LDCU.64 UR4, c[0x0][0x380] ;  /* 0x00007000ff0477ac */ /* 0x000e220008000a00 */
[CC--:B-1----:R-:W-:Y:S02]  /*0ec0*/  IADD3 R11, PT, PT, R21.reuse, R26.reuse, RZ ;  /* 0x0000001a150b7210 */ /* 0x0c2fe40007ffe0ff */
[----:B------:R-:W-:Y:S02]  /*0ed0*/  IADD3 R7, P1, PT, R21, R26, RZ ;  /* 0x0000001a15077210 */ /* 0x000fe40007f3e0ff */
[C---:B------:R-:W-:Y:S01]  /*0ee0*/  IADD3 R4, P0, PT, R11.reuse, UR12, RZ ;  /* 0x0000000c0b047c10 */ /* 0x040fe2000ff1e0ff */
[----:B------:R-:W-:Y:S01]  /*0ef0*/  IMAD.WIDE.U32 R10, R11, 0x4, R24 ;  /* 0x000000040b0a7825 */ /* 0x000fe200078e0018 */
[----:B------:R-:W-:Y:S02]  /*0f00*/  IADD3.X R14, PT, PT, RZ, RZ, RZ, P1, !PT ;  /* 0x000000ffff0e7210 */ /* 0x000fe40000ffe4ff */
[C---:B------:R-:W-:Y:S01]  /*0f10*/  IADD3 R5, P1, PT, R7.reuse, UR12, RZ ;  /* 0x0000000c07057c10 */ /* 0x040fe2000ff3e0ff */
[----:B------:R-:W-:Y:S01]  /*0f20*/  IMAD.X R9, RZ, RZ, UR13, P0 ;  /* 0x0000000dff097e24 */ /* 0x000fe200080e06ff */
[----:B------:R-:W-:Y:S01]  /*0f30*/  LEA R6, P2, R7, UR7, 0x2 ;  /* 0x0000000707067c11 */ /* 0x000fe2000f8410ff */
[----:B------:R-:W2:Y:S01]  /*0f40*/  LDG.E R10, desc[UR10][R10.64] ;  /* 0x0000000a0a0a7981 */ /* 0x000ea2000c1e1900 */
[----:B------:R-:W-:-:S02]  /*0f50*/  IADD3.X R12, PT, PT, R14, UR13, RZ, P1, !PT ;  /* 0x0000000d0e0c7c10 */ /* 0x000fc40008ffe4ff */
[----:B------:R-:W-:Y:S02]  /*0f60*/  LEA.HI.X R7, R7, UR8, R14, 0x2, P2 ;  /* 0x0000000807077c11 */ /* 0x000fe400090f140e */
[----:B0-----:R-:W-:-:S03]  /*0f70*/  LEA R8, P0, R4, UR4, 0x2 ;  /* 0x0000000404087c11 */ /* 0x001fc6000f8010ff */
[----:B------:R-:W3:Y:S01]  /*0f80*/  LDG.E R14, desc[UR10][R6.64+0x4] ;  /* 0x0000040a060e7981 */ /* 0x000ee2000c1e1900 */
[----:B------:R-:W-:Y:S02]  /*0f90*/  LEA.HI.X R9, R4, UR5, R9, 0x2, P0 ;  /* 0x0000000504097c11 */ /* 0x000fe400080f1409 */
[C---:B------:R-:W-:Y:S01]  /*0fa0*/  LEA R4, P0, R5.reuse, UR4, 0x2 ;  /* 0x0000000405047c11 */ /* 0x040fe2000f8010ff */
[----:B------:R-:W4:Y:S03]  /*0fb0*/  LDG.E R18, desc[UR10][R6.64+0x8] ;  /* 0x0000080a06127981 */ /* 0x000f26000c1e1900 */
[----:B------:R-:W-:Y:S01]  /*0fc0*/  LEA.HI.X R5, R5, UR5, R12, 0x2, P0 ;  /* 0x0000000505057c11 */ /* 0x000fe200080f140c */
[----:B------:R-:W5:Y:S04]  /*0fd0*/  LDG.E R8, desc[UR10][R8.64] ;  /* 0x0000000a08087981 */ /* 0x000f68000c1e1900 */
[----:B------:R-:W5:Y:S04]  /*0fe0*/  LDG.E R28, desc[UR10][R6.64+0xc] ;  /* 0x00000c0a061c7981 */ /* 0x000f68000c1e1900 */
[----:B------:R-:W5:Y:S04]  /*0ff0*/  LDG.E R12, desc[UR10][R4.64+0x4] ;  /* 0x0000040a040c7981 */ /* 0x000f68000c1e1900 */
[----:B------:R-:W5:Y:S04]  /*1000*/  LDG.E R16, desc[UR10][R4.64+0x8] ;  /* 0x0000080a04107981 */ /* 0x000f68000c1e1900 */
[----:B------:R-:W5:Y:S01]  /*1010*/  LDG.E R22, desc[UR10][R4.64+0xc] ;  /* 0x00000c0a04167981 */ /* 0x000f62000c1e1900 */
[C---:B------:R-:W-:Y:S01]  /*1020*/  IMAD R13, R26.reuse, 0x4, R1 ;  /* 0x000000041a0d7824 */ /* 0x040fe200078e0201 */
[----:B------:R-:W-:-:S04]  /*1030*/  IADD3 R26, PT, PT, R26, 0x4, RZ ;  /* 0x000000041a1a7810 */ /* 0x000fc80007ffe0ff */
[----:B--2---:R0:W-:Y:S04]  /*1040*/  STL [R13+0x100], R10 ;  /* 0x0001000a0d007387 */ /* 0x0041e80000100800 */
[----:B---3--:R0:W-:Y:S04]  /*1050*/  STL [R13+0x104], R14 ;  /* 0x0001040e0d007387 */ /* 0x0081e80000100800 */
[----:B----4-:R0:W-:Y:S04]  /*1060*/  STL [R13+0x108], R18 ;  /* 0x000108120d007387 */ /* 0x0101e80000100800 */
[----:B-----5:R0:W-:Y:S04]  /*1070*/  STL [R13], R8 ;  /* 0x000000080d007387 */ /* 0x0201e80000100800 */
[----:B------:R0:W-:Y:S04]  /*1080*/  STL [R13+0x10c], R28 ;  /* 0x00010c1c0d007387 */ /* 0x0001e80000100800 */
[----:B------:R0:W-:Y:S04]  /*1090*/  STL [R13+0x4], R12 ;  /* 0x0000040c0d007387 */ /* 0x0001e80000100800 */
[----:B------:R0:W-:Y:S04]  /*10a0*/  STL [R13+0x8], R16 ;  /* 0x000008100d007387 */ /* 0x0001e80000100800 */
[----:B------:R0:W-:Y:S02]  /*10b0*/  STL [R13+0xc], R22 ;  /* 0x00000c160d007387 */ /* 0x0001e40000100800 */
.L_x_9:
[----:B------:R-:W-:Y:S05]  /*10c0*/  BRA.U !UP1, `(.L_x_6) ;  /* 0x0000000109a87547 */ /* 0x000fea000b800000 */
[----:B------:R-:W-:Y:S02]  /*10d0*/  UISETP.NE.AND UP0, UPT, UR14, 0x1, UPT ;  /* 0x000000010e00788c */ /* 0x000fe4000bf05270 */
[----:B------:R-:W-:-:S04]  /*10e0*/  ULOP3.LUT UR4, UR9, 0x1, URZ, 0xc0, !UPT ;  /* 0x0000000109047892 */ /* 0x000fc8000f8ec0ff */
[----:B------:R-:W-:-:S03]  /*10f0*/  UISETP.NE.U32.AND UP1, UPT, UR4, 0x1, UPT ;  /* 0x000000010400788c */ /* 0x000fc6000bf25070 */
[----:B------:R-:W-:Y:S08]  /*1100*/  BRA.U !UP0, `(.L_x_10) ;  /* 0x0000000108647547 */ /* 0x000ff0000b800000 */
[----:B------:R-:W2:Y:S01]  /*1110*/  LDCU.64 UR4, c[0x0][0x380] ;  /* 0x00007000ff0477ac */ /* 0x000ea20008000a00 */
[C---:B-1----:R-:W-:Y:S01]  /*1120*/  IMAD.IADD R11, R21.reuse, 0x1, R26 ;  /* 0x00000001150b7824 */ /* 0x042fe200078e021a */
[----:B------:R-:W-:-:S04]  /*1130*/  IADD3 R7, P1, PT, R21, R26, RZ ;  /* 0x0000001a15077210 */ /* 0x000fc80007f3e0ff */
[----:B------:R-:W-:Y:S01]  /*1140*/  IADD3 R5, P0, PT, R11, UR12, RZ ;  /* 0x0000000c0b057c10 */ /* 0x000fe2000ff1e0ff */
[----:B0-----:R-:W-:Y:S01]  /*1150*/  IMAD.X R12, RZ, RZ, RZ, P1 ;  /* 0x000000ffff0c7224 */ /* 0x001fe200008e06ff */
[----:B------:R-:W-:Y:S01]  /*1160*/  IADD3 R9, P1, PT, R7, UR12, RZ ;  /* 0x0000000c07097c10 */ /* 0x000fe2000ff3e0ff */
[----:B------:R-:W-:Y:S01]  /*1170*/  IMAD.WIDE.U32 R10, R11, 0x4, R24 ;  /* 0x000000040b0a7825 */ /* 0x000fe200078e0018 */
[----:B------:R-:W-:Y:S02]  /*1180*/  IADD3.X R6, PT, PT, RZ, UR13, RZ, P0, !PT ;  /* 0x0000000dff067c10 */ /* 0x000fe400087fe4ff */
[----:B------:R-:W-:-:S03]  /*1190*/  IADD3.X R14, PT, PT, R12, UR13, RZ, P1, !PT ;  /* 0x0000000d0c0e7c10 */ /* 0x000fc60008ffe4ff */
[----:B------:R-:W3:Y:S01]  /*11a0*/  LDG.E R10, desc[UR10][R10.64] ;  /* 0x0000000a0a0a7981 */ /* 0x000ee2000c1e1900 */
[----:B--2---:R-:W-:-:S04]  /*11b0*/  LEA R4, P0, R5, UR4, 0x2 ;  /* 0x0000000405047c11 */ /* 0x004fc8000f8010ff */
[----:B------:R-:W-:Y:S02]  /*11c0*/  LEA.HI.X R5, R5, UR5, R6, 0x2, P0 ;  /* 0x0000000505057c11 */ /* 0x000fe400080f1406 */
[----:B------:R-:W-:Y:S02]  /*11d0*/  LEA R6, P2, R7, UR7, 0x2 ;  /* 0x0000000707067c11 */ /* 0x000fe4000f8410ff */
[----:B------:R-:W-:Y:S01]  /*11e0*/  LEA R8, P0, R9, UR4, 0x2 ;  /* 0x0000000409087c11 */ /* 0x000fe2000f8010ff */
[----:B------:R-:W2:Y:S01]  /*11f0*/  LDG.E R4, desc[UR10][R4.64] ;  /* 0x0000000a04047981 */ /* 0x000ea2000c1e1900 */
[----:B------:R-:W-:Y:S02]  /*1200*/  LEA.HI.X R7, R7, UR8, R12, 0x2, P2 ;  /* 0x0000000807077c11 */ /* 0x000fe400090f140c */
[----:B------:R-:W-:-:S03]  /*1210*/  LEA.HI.X R9, R9, UR5, R14, 0x2, P0 ;  /* 0x0000000509097c11 */ /* 0x000fc600080f140e */
[----:B------:R-:W4:Y:S04]  /*1220*/  LDG.E R6, desc[UR10][R6.64+0x4] ;  /* 0x0000040a06067981 */ /* 0x000f28000c1e1900 */
[----:B------:R-:W5:Y:S01]  /*1230*/  LDG.E R8, desc[UR10][R8.64+0x4] ;  /* 0x0000040a08087981 */ /* 0x000f62000c1e1900 */
[C---:B------:R-:W-:Y:S01]  /*1240*/  LEA R13, R26.reuse, R1, 0x2 ;  /* 0x000000011a0d7211 */ /* 0x040fe200078e10ff */
[----:B------:R-:W-:-:S04]  /*1250*/  VIADD R26, R26, 0x2 ;  /* 0x000000021a1a7836 */ /* 0x000fc80000000000 */
[----:B---3--:R3:W-:Y:S04]  /*1260*/  STL [R13+0x100], R10 ;  /* 0x0001000a0d007387 */ /* 0x0087e80000100800 */
[----:B--2---:R3:W-:Y:S04]  /*1270*/  STL [R13], R4 ;  /* 0x000000040d007387 */ /* 0x0047e80000100800 */
[----:B----4-:R3:W-:Y:S04]  /*1280*/  STL [R13+0x104], R6 ;  /* 0x000104060d007387 */ /* 0x0107e80000100800 */
[----:B-----5:R3:W-:Y:S02]  /*1290*/  STL [R13+0x4], R8 ;  /* 0x000004080d007387 */ /* 0x0207e40000100800 */
.L_x_10:
[----:B------:R-:W-:Y:S05]  /*12a0*/  BRA.U UP1, `(.L_x_6) ;  /* 0x0000000101307547 */ /* 0x000fea000b800000 */
[----:B------:R-:W2:Y:S01]  /*12b0*/  LDCU.64 UR4, c[0x0][0x380] ;  /* 0x00007000ff0477ac */ /* 0x000ea20008000a00 */
[----:B------:R-:W-:-:S04]  /*12c0*/  IADD3 R21, PT, PT, R21, R26, RZ ;  /* 0x0000001a15157210 */ /* 0x000fc80007ffe0ff */
[C---:B-1----:R-:W-:Y:S01]  /*12d0*/  IADD3 R5, P0, PT, R21.reuse, UR12, RZ ;  /* 0x0000000c15057c10 */ /* 0x042fe2000ff1e0ff */
[----:B------:R-:W-:-:S04]  /*12e0*/  IMAD.WIDE.U32 R24, R21, 0x4, R24 ;  /* 0x0000000415187825 */ /* 0x000fc800078e0018 */
[----:B---3--:R-:W-:Y:S02]  /*12f0*/  IMAD.X R6, RZ, RZ, UR13, P0 ;  /* 0x0000000dff067e24 */ /* 0x008fe400080e06ff */
[----:B------:R-:W3:Y:S01]  /*1300*/  LDG.E R24, desc[UR10][R24.64] ;  /* 0x0000000a18187981 */ /* 0x000ee2000c1e1900 */
[----:B--2---:R-:W-:-:S04]  /*1310*/  LEA R4, P0, R5, UR4, 0x2 ;  /* 0x0000000405047c11 */ /* 0x004fc8000f8010ff */
[----:B------:R-:W-:-:S05]  /*1320*/  LEA.HI.X R5, R5, UR5, R6, 0x2, P0 ;  /* 0x0000000505057c11 */ /* 0x000fca00080f1406 */
[----:B------:R-:W2:Y:S01]  /*1330*/  LDG.E R4, desc[UR10][R4.64] ;  /* 0x0000000a04047981 */ /* 0x000ea2000c1e1900 */
[----:B------:R-:W-:-:S05]  /*1340*/  LEA R7, R26, R1, 0x2 ;  /* 0x000000011a077211 */ /* 0x000fca00078e10ff */
[----:B---3--:R4:W-:Y:S04]  /*1350*/  STL [R7+0x100], R24 ;  /* 0x0001001807007387 */ /* 0x0089e80000100800 */
[----:B--2---:R4:W-:Y:S02]  /*1360*/  STL [R7], R4 ;  /* 0x0000000407007387 */ /* 0x0049e40000100800 */
.L_x_6:
[----:B------:R-:W4:Y:S01]  /*1370*/  LDCU.64 UR4, c[0x0][0x3a8] ;  /* 0x00007500ff0477ac */ /* 0x000f220008000a00 */
[----:B-1-3--:R-:W-:Y:S01]  /*1380*/  IMAD.U32 R6, RZ, RZ, UR6 ;  /* 0x00000006ff067e24 */ /* 0x00afe2000f8e00ff */
[----:B------:R-:W-:-:S04]  /*1390*/  IADD3 R5, P0, PT, R20, UR6, RZ ;  /* 0x0000000614057c10 */ /* 0x000fc8000ff1e0ff */
[----:B------:R-:W-:Y:S02]  /*13a0*/  LEA.HI.X.SX32 R6, R6, RZ, 0x1, P0 ;  /* 0x000000ff06067211 */ /* 0x000fe400000f0eff */
[----:B----4-:R-:W-:-:S04]  /*13b0*/  LEA R4, P0, R5, UR4, 0x2 ;  /* 0x0000000405047c11 */ /* 0x010fc8000f8010ff */
[----:B------:R-:W-:-:S05]  /*13c0*/  LEA.HI.X R5, R5, UR5, R6, 0x2, P0 ;  /* 0x0000000505057c11 */ /* 0x000fca00080f1406 */
[----:B------:R1:W5:Y:S01]  /*13d0*/  LDG.E R29, desc[UR10][R4.64] ;  /* 0x0000000a041d7981 */ /* 0x000362000c1e1900 */
[----:B0-----:R-:W0:Y:S01]  /*13e0*/  LDC R22, c[0x0][0x360] ;  /* 0x0000d800ff167b82 */ /* 0x001e220000000800 */
[----:B------:R-:W-:Y:S01]  /*13f0*/  IADD3 R21, PT, PT, R1, 0x220, RZ ;  /* 0x0000022001157810 */ /* 0x000fe20007ffe0ff */
[----:B------:R-:W-:Y:S01]  /*1400*/  IMAD.MOV.U32 R28, RZ, RZ, RZ ;  /* 0x000000ffff1c7224 */ /* 0x000fe200078e00ff */
[----:B------:R1:W-:Y:S01]  /*1410*/  STL.128 [R1+0x200], RZ ;  /* 0x000200ff01007387 */ /* 0x0003e20000100c00 */
[----:B------:R-:W-:Y:S02]  /*1420*/  ULOP3.LUT UR8, UR9, 0x7, URZ, 0xc0, !UPT ;  /* 0x0000000709087892 */ /* 0x000fe4000f8ec0ff */
[----:B------:R-:W-:Y:S01]  /*1430*/  ULOP3.LUT UR16, UR9, 0x7ffffff0, URZ, 0xc0, !UPT ;  /* 0x7ffffff009107892 */ /* 0x000fe2000f8ec0ff */
[----:B------:R1:W-:Y:S01]  /*1440*/  STL.128 [R1+0x210], RZ ;  /* 0x000210ff01007387 */ /* 0x0003e20000100c00 */
[----:B------:R-:W-:-:S03]  /*1450*/  ULOP3.LUT UR9, UR9, 0x3, URZ, 0xc0, !UPT ;  /* 0x0000000309097892 */ /* 0x000fc6000f8ec0ff */
[----:B------:R1:W-:Y:S04]  /*1460*/  STL.128 [R1+0x220], RZ ;  /* 0x000220ff01007387 */ /* 0x0003e80000100c00 */
        /* <DEDUP_REMOVED lines=12> */
[----:B0-----:R1:W-:Y:S02]  /*1530*/  STL.128 [R1+0x2f0], RZ ;  /* 0x0002f0ff01007387 */ /* 0x0013e40000100c00 */
.L_x_44:
[----:B-123--:R-:W0:Y:S01]  /*1540*/  S2R R11, SR_TID.Y ;  /* 0x00000000000b7919 */ /* 0x00ee220000002200 */
[----:B------:R-:W2:Y:S01]  /*1550*/  LDCU.64 UR6, c[0x0][0x388] ;  /* 0x00007100ff0677ac */ /* 0x000ea20008000a00 */
[----:B------:R-:W-:Y:S01]  /*1560*/  BSSY.RECONVERGENT B0, `(.L_x_11) ;  /* 0x000002b000007945 */ /* 0x000fe20003800200 */
[----:B------:R-:W3:Y:S01]  /*1570*/  LDCU.64 UR14, c[0x0][0x390] ;  /* 0x00007200ff0e77ac */ /* 0x000ee20008000a00 */
[----:B0-----:R-:W-:-:S13]  /*1580*/  ISETP.GT.U32.AND P0, PT, R11, 0x1f, PT ;  /* 0x0000001f0b00780c */ /* 0x001fda0003f04070 */
[----:B--234-:R-:W-:Y:S05]  /*1590*/  @P0 BRA `(.L_x_12) ;  /* 0x00000000009c0947 */ /* 0x01cfea0003800000 */
.L_x_16:
[----:B0-----:R-:W0:Y:S01]  /*15a0*/  S2R R12, SR_TID.X ;  /* 0x00000000000c7919 */ /* 0x001e220000002100 */
[----:B-1----:R-:W0:Y:S01]  /*15b0*/  LDC.64 R4, c[0x0][0x3c8] ;  /* 0x0000f200ff047b82 */ /* 0x002e220000000a00 */
[----:B------:R-:W-:Y:S01]  /*15c0*/  LEA R13, R28, R11, 0x5 ;  /* 0x0000000b1c0d7211 */ /* 0x000fe200078e28ff */
[----:B------:R-:W-:Y:S01]  /*15d0*/  BSSY.RECONVERGENT B1, `(.L_x_13) ;  /* 0x000001f000017945 */ /* 0x000fe20003800200 */
[----:B0-----:R-:W-:-:S04]  /*15e0*/  ISETP.GE.AND P0, PT, R12, R5, PT ;  /* 0x000000050c00720c */ /* 0x001fc80003f06270 */
[----:B------:R-:W-:-:S13]  /*15f0*/  ISETP.GE.OR P0, PT, R13, R4, P0 ;  /* 0x000000040d00720c */ /* 0x000fda0000706670 */
[----:B------:R-:W-:Y:S05]  /*1600*/  @P0 BRA `(.L_x_14) ;  /* 0x00000000006c0947 */ /* 0x000fea0003800000 */
[----:B------:R-:W0:Y:S01]  /*1610*/  S2R R7, SR_CgaCtaId ;  /* 0x0000000000077919 */ /* 0x000e220000008800 */
[----:B------:R-:W-:Y:S01]  /*1620*/  MOV R4, 0x400 ;  /* 0x0000040000047802 */ /* 0x000fe20000000f00 */
[--C-:B------:R-:W-:Y:S02]  /*1630*/  IMAD R15, R11, 0x40, R12.reuse ;  /* 0x000000400b0f7824 */ /* 0x100fe400078e020c */
[----:B------:R-:W-:Y:S01]  /*1640*/  IMAD R13, R13, R5, R12 ;  /* 0x000000050d0d7224 */ /* 0x000fe200078e020c */
[----:B------:R-:W-:Y:S02]  /*1650*/  IADD3 R10, PT, PT, R4, 0x2000, RZ ;  /* 0x00002000040a7810 */ /* 0x000fe40007ffe0ff */
[----:B------:R-:W-:Y:S02]  /*1660*/  SHF.L.U32 R15, R15, 0x2, RZ ;  /* 0x000000020f0f7819 */ /* 0x000fe400000006ff */
[C---:B0-----:R-:W-:Y:S02]  /*1670*/  LEA R4, R7.reuse, R4, 0x18 ;  /* 0x0000000407047211 */ /* 0x041fe400078ec0ff */
[----:B------:R-:W-:-:S07]  /*1680*/  LEA R10, R7, R10, 0x18 ;  /* 0x0000000a070a7211 */ /* 0x000fce00078ec0ff */
.L_x_15:
[----:B------:R-:W-:-:S04]  /*1690*/  IADD3 R9, P0, PT, R13, UR12, RZ ;  /* 0x0000000c0d097c10 */ /* 0x000fc8000ff1e0ff */
[----:B0-----:R-:W-:Y:S02]  /*16a0*/  LEA.HI.X.SX32 R6, R13, UR13, 0x1, P0 ;  /* 0x0000000d0d067c11 */ /* 0x001fe400080f0eff */
[C---:B------:R-:W-:Y:S02]  /*16b0*/  SHF.L.U32 R8, R9.reuse, 0x2, RZ ;  /* 0x0000000209087819 */ /* 0x040fe400000006ff */
[----:B------:R-:W-:Y:S02]  /*16c0*/  SHF.L.U64.HI R9, R9, 0x2, R6 ;  /* 0x0000000209097819 */ /* 0x000fe40000010206 */
[C---:B------:R-:W-:Y:S02]  /*16d0*/  IADD3 R6, P0, PT, R8.reuse, UR6, RZ ;  /* 0x0000000608067c10 */ /* 0x040fe4000ff1e0ff */
[----:B------:R-:W-:Y:S02]  /*16e0*/  IADD3 R8, P1, PT, R8, UR14, RZ ;  /* 0x0000000e08087c10 */ /* 0x000fe4000ff3e0ff */
[----:B------:R-:W-:-:S02]  /*16f0*/  IADD3.X R7, PT, PT, R9, UR7, RZ, P0, !PT ;  /* 0x0000000709077c10 */ /* 0x000fc400087fe4ff */
[----:B------:R-:W-:-:S03]  /*1700*/  IADD3.X R9, PT, PT, R9, UR15, RZ, P1, !PT ;  /* 0x0000000f09097c10 */ /* 0x000fc60008ffe4ff */
[----:B------:R-:W2:Y:S04]  /*1710*/  LDG.E R6, desc[UR10][R6.64] ;  /* 0x0000000a06067981 */ /* 0x000ea8000c1e1900 */
[----:B------:R-:W3:Y:S01]  /*1720*/  LDG.E R8, desc[UR10][R8.64] ;  /* 0x0000000a08087981 */ /* 0x000ee2000c1e1900 */
[--C-:B------:R-:W-:Y:S01]  /*1730*/  IMAD.IADD R17, R4, 0x1, R15.reuse ;  /* 0x0000000104117824 */ /* 0x100fe200078e020f */
[----:B------:R-:W-:Y:S01]  /*1740*/  IADD3 R19, PT, PT, R10, R15, RZ ;  /* 0x0000000f0a137210 */ /* 0x000fe20007ffe0ff */
[C---:B------:R-:W-:Y:S01]  /*1750*/  IMAD R15, R22.reuse, 0x4, R15 ;  /* 0x00000004160f7824 */ /* 0x040fe200078e020f */
[C---:B------:R-:W-:Y:S02]  /*1760*/  IADD3 R12, PT, PT, R22.reuse, R12, RZ ;  /* 0x0000000c160c7210 */ /* 0x040fe40007ffe0ff */
[----:B------:R-:W-:-:S02]  /*1770*/  IADD3 R13, PT, PT, R22, R13, RZ ;  /* 0x0000000d160d7210 */ /* 0x000fc40007ffe0ff */
[----:B------:R-:W-:Y:S01]  /*1780*/  ISETP.GE.AND P0, PT, R12, R5, PT ;  /* 0x000000050c00720c */ /* 0x000fe20003f06270 */
[----:B--2---:R0:W-:Y:S04]  /*1790*/  STS [R17], R6 ;  /* 0x0000000611007388 */ /* 0x0041e80000000800 */
[----:B---3--:R0:W-:Y:S08]  /*17a0*/  STS [R19], R8 ;  /* 0x0000000813007388 */ /* 0x0081f00000000800 */
[----:B------:R-:W-:Y:S05]  /*17b0*/  @!P0 BRA `(.L_x_15) ;  /* 0xfffffffc00b48947 */ /* 0x000fea000383ffff */
.L_x_14:
[----:B------:R-:W-:Y:S05]  /*17c0*/  BSYNC.RECONVERGENT B1 ;  /* 0x0000000000017941 */ /* 0x000fea0003800200 */
.L_x_13:
[----:B------:R-:W1:Y:S02]  /*17d0*/  LDCU UR4, c[0x0][0x364] ;  /* 0x00006c80ff0477ac */ /* 0x000e640008000800 */
[----:B-1----:R-:W-:-:S04]  /*17e0*/  IADD3 R11, PT, PT, R11, UR4, RZ ;  /* 0x000000040b0b7c10 */ /* 0x002fc8000fffe0ff */
[----:B------:R-:W-:-:S13]  /*17f0*/  ISETP.GE.U32.AND P0, PT, R11, 0x20, PT ;  /* 0x000000200b00780c */ /* 0x000fda0003f06070 */
[----:B------:R-:W-:Y:S05]  /*1800*/  @!P0 BRA `(.L_x_16) ;  /* 0xfffffffc00648947 */ /* 0x000fea000383ffff */
.L_x_12:
[----:B------:R-:W-:Y:S05]  /*1810*/  BSYNC.RECONVERGENT B0 ;  /* 0x0000000000007941 */ /* 0x000fea0003800200 */
.L_x_11:
[----:B------:R-:W2:Y:S02]  /*1820*/  LDCU UR4, c[0x0][0x3cc] ;  /* 0x00007980ff0477ac */ /* 0x000ea40008000800 */
[----:B--2---:R-:W-:Y:S01]  /*1830*/  UISETP.GE.AND UP0, UPT, UR4, 0x1, UPT ;  /* 0x000000010400788c */ /* 0x004fe2000bf06270 */
[----:B------:R-:W-:Y:S08]  /*1840*/  BAR.SYNC.DEFER_BLOCKING 0x0 ;  /* 0x0000000000007b1d */ /* 0x000ff00000010000 */
[----:B------:R-:W-:Y:S05]  /*1850*/  BRA.U !UP0, `(.L_x_17) ;  /* 0x0000002508347547 */ /* 0x000fea000b800000 */
[----:B------:R-:W-:-:S07]  /*1860*/  IMAD.MOV.U32 R23, RZ, RZ, RZ ;  /* 0x000000ffff177224 */ /* 0x000fce00078e00ff */
.L_x_43:
[----:B--2---:R-:W2:Y:S01]  /*1870*/  LDCU UR4, c[0x0][0x3c8] ;  /* 0x00007900ff0477ac */ /* 0x004ea20008000800 */
[----:B-1----:R-:W-:-:S04]  /*1880*/  LEA R4, R28, R23, 0x5 ;  /* 0x000000171c047211 */ /* 0x002fc800078e28ff */
[----:B--2---:R-:W-:-:S13]  /*1890*/  ISETP.GE.AND P0, PT, R4, UR4, PT ;  /* 0x0000000404007c0c */ /* 0x004fda000bf06270 */
[----:B0--34-:R-:W-:Y:S05]  /*18a0*/  @P0 BRA `(.L_x_18) ;  /* 0x0000002400140947 */ /* 0x019fea0003800000 */
[----:B------:R-:W1:Y:S01]  /*18b0*/  S2R R5, SR_CgaCtaId ;  /* 0x0000000000057919 */ /* 0x000e620000008800 */
[----:B------:R-:W2:Y:S01]  /*18c0*/  LDCU UR4, c[0x0][0x3cc] ;  /* 0x00007980ff0477ac */ /* 0x000ea20008000800 */
[----:B------:R-:W-:Y:S02]  /*18d0*/  MOV R4, 0x400 ;  /* 0x0000040000047802 */ /* 0x000fe40000000f00 */
[----:B------:R-:W-:Y:S01]  /*18e0*/  CS2R R24, SRZ ;  /* 0x0000000000187805 */ /* 0x000fe2000001ff00 */
[----:B--2---:R-:W-:-:S04]  /*18f0*/  UIADD3 UR5, UPT, UPT, UR4, -0x1, URZ ;  /* 0xffffffff04057890 */ /* 0x004fc8000fffe0ff */
[----:B------:R-:W-:Y:S01]  /*1900*/  UISETP.GE.U32.AND UP0, UPT, UR5, 0xf, UPT ;  /* 0x0000000f0500788c */ /* 0x000fe2000bf06070 */
[----:B-1----:R-:W-:-:S04]  /*1910*/  LEA R4, R5, R4, 0x18 ;  /* 0x0000000405047211 */ /* 0x002fc800078ec0ff */
[----:B------:R-:W-:-:S04]  /*1920*/  LEA R30, R23, R4, 0x8 ;  /* 0x00000004171e7211 */ /* 0x000fc800078e40ff */
[----:B------:R-:W-:Y:S05]  /*1930*/  BRA.U !UP0, `(.L_x_19) ;  /* 0x00000001087c7547 */ /* 0x000fea000b800000 */
[----:B------:R-:W-:-:S07]  /*1940*/  CS2R R24, SRZ ;  /* 0x0000000000187805 */ /* 0x000fce000001ff00 */
.L_x_20:
[----:B------:R-:W-:-:S05]  /*1950*/  IMAD R27, R24, 0x4, R1 ;  /* 0x00000004181b7824 */ /* 0x000fca00078e0201 */
[----:B------:R-:W2:Y:S04]  /*1960*/  LDL.128 R12, [R27] ;  /* 0x000000001b0c7983 */ /* 0x000ea80000100c00 */
[----:B0-----:R-:W3:Y:S01]  /*1970*/  LDL.128 R8, [R27+0x10] ;  /* 0x000010001b087983 */ /* 0x001ee20000100c00 */
[----:B------:R-:W-:-:S05]  /*1980*/  LEA R26, R24, R30, 0x2 ;  /* 0x0000001e181a7211 */ /* 0x000fca00078e10ff */
[----:B------:R-:W2:Y:S04]  /*1990*/  LDS.128 R16, [R26] ;  /* 0x000000001a107984 */ /* 0x000ea80000000c00 */
[----:B------:R-:W3:Y:S01]  /*19a0*/  LDS.128 R4, [R26+0x10] ;  /* 0x000010001a047984 */ /* 0x000ee20000000c00 */
[----:B--2---:R-:W-:-:S04]  /*19b0*/  FFMA R12, R12, R16, R25 ;  /* 0x000000100c0c7223 */ /* 0x004fc80000000019 */
[----:B------:R-:W-:-:S04]  /*19c0*/  FFMA R13, R13, R17, R12 ;  /* 0x000000110d0d7223 */ /* 0x000fc8000000000c */
[----:B------:R-:W-:-:S04]  /*19d0*/  FFMA R14, R14, R18, R13 ;  /* 0x000000120e0e7223 */ /* 0x000fc8000000000d */
[----:B------:R-:W-:Y:S02]  /*19e0*/  FFMA R15, R15, R19, R14 ;  /* 0x000000130f0f7223 */ /* 0x000fe4000000000e */
[----:B------:R-:W2:Y:S02]  /*19f0*/  LDL.128 R16, [R27+0x20] ;  /* 0x000020001b107983 */ /* 0x000ea40000100c00 */
[----:B---3--:R-:W-:Y:S02]  /*1a00*/  FFMA R4, R8, R4, R15 ;  /* 0x0000000408047223 */ /* 0x008fe4000000000f */
[----:B------:R-:W3:Y:S02]  /*1a10*/  LDL.128 R12, [R27+0x30] ;  /* 0x000030001b0c7983 */ /* 0x000ee40000100c00 */
[----:B------:R-:W-:-:S04]  /*1a20*/  FFMA R5, R9, R5, R4 ;  /* 0x0000000509057223 */ /* 0x000fc80000000004 */
[----:B------:R-:W-:-:S04]  /*1a30*/  FFMA R6, R10, R6, R5 ;  /* 0x000000060a067223 */ /* 0x000fc80000000005 */
[----:B------:R-:W-:Y:S02]  /*1a40*/  FFMA R11, R11, R7, R6 ;  /* 0x000000070b0b7223 */ /* 0x000fe40000000006 */
[----:B------:R-:W2:Y:S01]  /*1a50*/  LDS.128 R4, [R26+0x20] ;  /* 0x000020001a047984 */ /* 0x000ea20000000c00 */
[----:B------:R-:W-:-:S04]  /*1a60*/  IADD3 R24, PT, PT, R24, 0x10, RZ ;  /* 0x0000001018187810 */ /* 0x000fc80007ffe0ff */
[----:B------:R-:W-:Y:S01]  /*1a70*/  ISETP.NE.AND P0, PT, R24, UR16, PT ;  /* 0x0000001018007c0c */ /* 0x000fe2000bf05270 */
[----:B--2---:R-:W-:Y:S02]  /*1a80*/  FFMA R4, R16, R4, R11 ;  /* 0x0000000410047223 */ /* 0x004fe4000000000b */
[----:B------:R-:W3:Y:S02]  /*1a90*/  LDS.128 R8, [R26+0x30] ;  /* 0x000030001a087984 */ /* 0x000ee40000000c00 */
[----:B------:R-:W-:-:S04]  /*1aa0*/  FFMA R5, R17, R5, R4 ;  /* 0x0000000511057223 */ /* 0x000fc80000000004 */
[----:B------:R-:W-:-:S04]  /*1ab0*/  FFMA R6, R18, R6, R5 ;  /* 0x0000000612067223 */ /* 0x000fc80000000005 */
[----:B------:R-:W-:-:S04]  /*1ac0*/  FFMA R7, R19, R7, R6 ;  /* 0x0000000713077223 */ /* 0x000fc80000000006 */
[----:B---3--:R-:W-:-:S04]  /*1ad0*/  FFMA R8, R12, R8, R7 ;  /* 0x000000080c087223 */ /* 0x008fc80000000007 */
[----:B------:R-:W-:-:S04]  /*1ae0*/  FFMA R9, R13, R9, R8 ;  /* 0x000000090d097223 */ /* 0x000fc80000000008 */
[----:B------:R-:W-:-:S04]  /*1af0*/  FFMA R10, R14, R10, R9 ;  /* 0x0000000a0e0a7223 */ /* 0x000fc80000000009 */
[----:B------:R-:W-:Y:S01]  /*1b00*/  FFMA R25, R15, R11, R10 ;  /* 0x0000000b0f197223 */ /* 0x000fe2000000000a */
[----:B------:R-:W-:Y:S06]  /*1b10*/  @P0 BRA `(.L_x_20) ;  /* 0xfffffffc008c0947 */ /* 0x000fec000383ffff */
[----:B------:R-:W-:-:S07]  /*1b20*/  IMAD.U32 R24, RZ, RZ, UR16 ;  /* 0x00000010ff187e24 */ /* 0x000fce000f8e00ff */
.L_x_19:
[----:B------:R-:W-:-:S04]  /*1b30*/  ULOP3.LUT UR4, UR4, 0xf, URZ, 0xc0, !UPT ;  /* 0x0000000f04047892 */ /* 0x000fc8000f8ec0ff */
[----:B------:R-:W-:-:S09]  /*1b40*/  UISETP.NE.AND UP1, UPT, UR4, URZ, UPT ;  /* 0x000000ff0400728c */ /* 0x000fd2000bf25270 */
[----:B------:R-:W-:Y:S05]  /*1b50*/  BRA.U !UP1, `(.L_x_21) ;  /* 0x0000000109b87547 */ /* 0x000fea000b800000 */
[----:B------:R-:W-:Y:S02]  /*1b60*/  UIADD3 UR5, UPT, UPT, UR4, -0x1, URZ ;  /* 0xffffffff04057890 */ /* 0x000fe4000fffe0ff */
[----:B------:R-:W-:Y:S02]  /*1b70*/  UISETP.NE.AND UP3, UPT, UR8, URZ, UPT ;  /* 0x000000ff0800728c */ /* 0x000fe4000bf65270 */
[----:B------:R-:W-:-:S09]  /*1b80*/  UISETP.GE.U32.AND UP2, UPT, UR5, 0x7, UPT ;  /* 0x000000070500788c */ /* 0x000fd2000bf46070 */
[----:B------:R-:W-:Y:S05]  /*1b90*/  BRA.U !UP2, `(.L_x_22) ;  /* 0x000000010a3c7547 */ /* 0x000fea000b800000 */
[----:B------:R-:W-:-:S05]  /*1ba0*/  LEA R26, R24, R1, 0x2 ;  /* 0x00000001181a7211 */ /* 0x000fca00078e10ff */
[----:B0-----:R-:W2:Y:S04]  /*1bb0*/  LDL.128 R4, [R26] ;  /* 0x000000001a047983 */ /* 0x001ea80000100c00 */
[----:B------:R-:W3:Y:S01]  /*1bc0*/  LDL.128 R8, [R26+0x10] ;  /* 0x000010001a087983 */ /* 0x000ee20000100c00 */
[C---:B------:R-:W-:Y:S01]  /*1bd0*/  LEA R27, R24.reuse, R30, 0x2 ;  /* 0x0000001e181b7211 */ /* 0x040fe200078e10ff */
[----:B------:R-:W-:-:S04]  /*1be0*/  VIADD R24, R24, 0x8 ;  /* 0x0000000818187836 */ /* 0x000fc80000000000 */
[----:B------:R-:W2:Y:S04]  /*1bf0*/  LDS.128 R12, [R27] ;  /* 0x000000001b0c7984 */ /* 0x000ea80000000c00 */
[----:B------:R-:W3:Y:S01]  /*1c00*/  LDS.128 R16, [R27+0x10] ;  /* 0x000010001b107984 */ /* 0x000ee20000000c00 */
[----:B--2---:R-:W-:-:S04]  /*1c10*/  FFMA R4, R4, R12, R25 ;  /* 0x0000000c04047223 */ /* 0x004fc80000000019 */
[----:B------:R-:W-:-:S04]  /*1c20*/  FFMA R5, R5, R13, R4 ;  /* 0x0000000d05057223 */ /* 0x000fc80000000004 */
[----:B------:R-:W-:-:S04]  /*1c30*/  FFMA R6, R6, R14, R5 ;  /* 0x0000000e06067223 */ /* 0x000fc80000000005 */
[----:B------:R-:W-:-:S04]  /*1c40*/  FFMA R7, R7, R15, R6 ;  /* 0x0000000f07077223 */ /* 0x000fc80000000006 */
[----:B---3--:R-:W-:-:S04]  /*1c50*/  FFMA R8, R8, R16, R7 ;  /* 0x0000001008087223 */ /* 0x008fc80000000007 */
[----:B------:R-:W-:-:S04]  /*1c60*/  FFMA R9, R9, R17, R8 ;  /* 0x0000001109097223 */ /* 0x000fc80000000008 */
[----:B------:R-:W-:-:S04]  /*1c70*/  FFMA R10, R10, R18, R9 ;  /* 0x000000120a0a7223 */ /* 0x000fc80000000009 */
[----:B------:R-:W-:-:S07]  /*1c80*/  FFMA R25, R11, R19, R10 ;  /* 0x000000130b197223 */ /* 0x000fce000000000a */
.L_x_22:
[----:B------:R-:W-:Y:S05]  /*1c90*/  BRA.U !UP3, `(.L_x_21) ;  /* 0x000000010b687547 */ /* 0x000fea000b800000 */
[----:B------:R-:W-:Y:S02]  /*1ca0*/  UIADD3 UR5, UPT, UPT, UR8, -0x1, URZ ;  /* 0xffffffff08057890 */ /* 0x000fe4000fffe0ff */
[----:B------:R-:W-:Y:S02]  /*1cb0*/  UISETP.NE.AND UP3, UPT, UR9, URZ, UPT ;  /* 0x000000ff0900728c */ /* 0x000fe4000bf65270 */
[----:B------:R-:W-:-:S09]  /*1cc0*/  UISETP.GE.U32.AND UP2, UPT, UR5, 0x3, UPT ;  /* 0x000000030500788c */ /* 0x000fd2000bf46070 */
[----:B------:R-:W-:Y:S05]  /*1cd0*/  BRA.U !UP2, `(.L_x_23) ;  /* 0x000000010a247547 */ /* 0x000fea000b800000 */
[----:B------:R-:W-:-:S06]  /*1ce0*/  LEA R4, R24, R1, 0x2 ;  /* 0x0000000118047211 */ /* 0x000fcc00078e10ff */
[----:B0-----:R-:W2:Y:S01]  /*1cf0*/  LDL.128 R4, [R4] ;  /* 0x0000000004047983 */ /* 0x001ea20000100c00 */
[C---:B------:R-:W-:Y:S01]  /*1d00*/  LEA R8, R24.reuse, R30, 0x2 ;  /* 0x0000001e18087211 */ /* 0x040fe200078e10ff */
[----:B------:R-:W-:-:S05]  /*1d10*/  VIADD R24, R24, 0x4 ;  /* 0x0000000418187836 */ /* 0x000fca0000000000 */
[----:B------:R-:W2:Y:S02]  /*1d20*/  LDS.128 R8, [R8] ;  /* 0x0000000008087984 */ /* 0x000ea40000000c00 */
[----:B--2---:R-:W-:-:S04]  /*1d30*/  FFMA R12, R4, R8, R25 ;  /* 0x00000008040c7223 */ /* 0x004fc80000000019 */
[----:B------:R-:W-:-:S04]  /*1d40*/  FFMA R5, R5, R9, R12 ;  /* 0x0000000905057223 */ /* 0x000fc8000000000c */
[----:B------:R-:W-:-:S04]  /*1d50*/  FFMA R6, R6, R10, R5 ;  /* 0x0000000a06067223 */ /* 0x000fc80000000005 */
[----:B------:R-:W-:-:S07]  /*1d60*/  FFMA R25, R7, R11, R6 ;  /* 0x0000000b07197223 */ /* 0x000fce0000000006 */
.L_x_23:
[----:B------:R-:W-:Y:S05]  /*1d70*/  BRA.U !UP3, `(.L_x_21) ;  /* 0x000000010b307547 */ /* 0x000fea000b800000 */
[----:B------:R-:W-:-:S05]  /*1d80*/  LEA R10, R24, R1, 0x2 ;  /* 0x00000001180a7211 */ /* 0x000fca00078e10ff */
[----:B0-----:R-:W2:Y:S01]  /*1d90*/  LDL.64 R8, [R10] ;  /* 0x000000000a087983 */ /* 0x001ea20000100a00 */
[----:B------:R-:W-:Y:S01]  /*1da0*/  LEA R4, R24, R30, 0x2 ;  /* 0x0000001e18047211 */ /* 0x000fe200078e10ff */
[----:B------:R-:W-:-:S05]  /*1db0*/  UISETP.NE.AND UP2, UPT, UR9, 0x1, UPT ;  /* 0x000000010900788c */ /* 0x000fca000bf45270 */
[----:B------:R-:W2:Y:S02]  /*1dc0*/  LDS.128 R4, [R4] ;  /* 0x0000000004047984 */ /* 0x000ea40000000c00 */
[----:B--2---:R-:W-:Y:S02]  /*1dd0*/  FFMA R25, R8, R4, R25 ;  /* 0x0000000408197223 */ /* 0x004fe40000000019 */
[----:B------:R-:W-:Y:S05]  /*1de0*/  BRA.U !UP2, `(.L_x_21) ;  /* 0x000000010a147547 */ /* 0x000fea000b800000 */
[----:B------:R-:W2:Y:S01]  /*1df0*/  LDL R10, [R10+0x8] ;  /* 0x000008000a0a7983 */ /* 0x000ea20000100800 */
[----:B------:R-:W-:Y:S01]  /*1e00*/  UISETP.NE.AND UP2, UPT, UR9, 0x2, UPT ;  /* 0x000000020900788c */ /* 0x000fe2000bf45270 */
[----:B------:R-:W-:-:S05]  /*1e10*/  FFMA R25, R9, R5, R25 ;  /* 0x0000000509197223 */ /* 0x000fca0000000019 */
[----:B------:R-:W-:-:S13]  /*1e20*/  PLOP3.LUT P0, PT, PT, PT, UP2, 0x80, 0x8 ;  /* 0x000000000008781c */ /* 0x000fda0003f0f028 */
[----:B--2---:R-:W-:-:S07]  /*1e30*/  @P0 FFMA R25, R10, R6, R25 ;  /* 0x000000060a190223 */ /* 0x004fce0000000019 */
.L_x_21:
[----:B------:R-:W1:Y:S01]  /*1e40*/  LDCU UR5, c[0x0][0x3d8] ;  /* 0x00007b00ff0577ac */ /* 0x000e620008000800 */
[----:B------:R-:W-:Y:S01]  /*1e50*/  IMAD.MOV.U32 R4, RZ, RZ, 0x3bbb989d ;  /* 0x3bbb989dff047424 */ /* 0x000fe200078e00ff */
[----:B------:R-:W-:Y:S01]  /*1e60*/  MOV R5, 0x437c0000 ;  /* 0x437c000000057802 */ /* 0x000fe20000000f00 */
[----:B------:R-:W-:Y:S01]  /*1e70*/  HFMA2 R14, -RZ, RZ, 0, 0 ;  /* 0x00000000ff0e7431 */ /* 0x000fe200000001ff */
[----:B------:R-:W-:Y:S01]  /*1e80*/  LEA R31, R28, R23, 0x5 ;  /* 0x000000171c1f7211 */ /* 0x000fe200078e28ff */
[----:B-1---5:R-:W-:Y:S01]  /*1e90*/  FFMA R25, R25, UR5, -R29 ;  /* 0x0000000519197c23 */ /* 0x022fe2000800081d */
[----:B------:R-:W1:Y:S03]  /*1ea0*/  LDCU UR5, c[0x0][0x3cc] ;  /* 0x00007980ff0577ac */ /* 0x000e660008000800 */
[----:B------:R-:W-:-:S04]  /*1eb0*/  FFMA.SAT R4, R25, R4, 0.5 ;  /* 0x3f00000019047423 */ /* 0x000fc80000002004 */
[----:B------:R-:W-:-:S04]  /*1ec0*/  FFMA.RM R4, R4, R5, 12582913 ;  /* 0x4b40000104047423 */ /* 0x000fc80000004005 */
[C---:B0-----:R-:W-:Y:S01]  /*1ed0*/  FADD R6, R4.reuse, -12583039 ;  /* 0xcb40007f04067421 */ /* 0x041fe20000000000 */
[----:B------:R-:W-:-:S03]  /*1ee0*/  IMAD.SHL.U32 R24, R4, 0x800000, RZ ;  /* 0x0080000004187824 */ /* 0x000fc600078e00ff */
[----:B------:R-:W-:Y:S01]  /*1ef0*/  FFMA R6, R25, 1.4426950216293334961, -R6 ;  /* 0x3fb8aa3b19067823 */ /* 0x000fe20000000806 */
[----:B-1----:R-:W-:-:S03]  /*1f00*/  IMAD R31, R31, UR5, RZ ;  /* 0x000000051f1f7c24 */ /* 0x002fc6000f8e02ff */
[----:B------:R-:W-:-:S04]  /*1f10*/  FFMA R6, R25, 1.925963033500011079e-08, R6 ;  /* 0x32a5706019067823 */ /* 0x000fc80000000006 */
[----:B------:R-:W0:Y:S02]  /*1f20*/  MUFU.EX2 R5, R6 ;  /* 0x0000000600057308 */ /* 0x000e240000000800 */
[----:B0-----:R-:W-:Y:S01]  /*1f30*/  FMUL R24, R24, R5 ;  /* 0x0000000518187220 */ /* 0x001fe20000400000 */
[----:B------:R-:W-:Y:S06]  /*1f40*/  BRA.U !UP0, `(.L_x_24) ;  /* 0x0000000108c07547 */ /* 0x000fec000b800000 */
[----:B------:R-:W-:-:S07]  /*1f50*/  MOV R25, RZ ;  /* 0x000000ff00197202 */ /* 0x000fce0000000f00 */
.L_x_25:
[----:B--2---:R-:W0:Y:S01]  /*1f60*/  LDC.64 R8, c[0x0][0x3c0] ;  /* 0x0000f000ff087b82 */ /* 0x004e220000000a00 */
[----:B------:R-:W-:Y:S01]  /*1f70*/  IADD3 R10, PT, PT, R31, R25, RZ ;  /* 0x000000191f0a7210 */ /* 0x000fe20007ffe0ff */
[----:B------:R-:W-:-:S03]  /*1f80*/  IMAD R26, R25, 0x4, R2 ;  /* 0x00000004191a7824 */ /* 0x000fc600078e0202 */
[----:B------:R-:W-:Y:S02]  /*1f90*/  IADD3 R10, P0, PT, R10, UR12, RZ ;  /* 0x0000000c0a0a7c10 */ /* 0x000fe4000ff1e0ff */
[----:B------:R-:W2:Y:S02]  /*1fa0*/  LDL.128 R4, [R26] ;  /* 0x000000001a047983 */ /* 0x000ea40000100c00 */
[----:B------:R-:W-:Y:S02]  /*1fb0*/  IADD3.X R11, PT, PT, RZ, UR13, RZ, P0, !PT ;  /* 0x0000000dff0b7c10 */ /* 0x000fe400087fe4ff */
[----:B------:R-:W3:Y:S04]  /*1fc0*/  LDL.128 R12, [R26+0x20] ;  /* 0x000020001a0c7983 */ /* 0x000ee80000100c00 */
[----:B------:R-:W4:Y:S01]  /*1fd0*/  LDL.128 R16, [R26+0x30] ;  /* 0x000030001a107983 */ /* 0x000f220000100c00 */
[----:B0-----:R-:W-:-:S04]  /*1fe0*/  LEA R32, P0, R10, R8, 0x2 ;  /* 0x000000080a207211 */ /* 0x001fc800078010ff */
[----:B------:R-:W-:Y:S02]  /*1ff0*/  LEA.HI.X R33, R10, R9, R11, 0x2, P0 ;  /* 0x000000090a217211 */ /* 0x000fe400000f140b */
[----:B------:R-:W5:Y:S01]  /*2000*/  LDL.128 R8, [R26+0x10] ;  /* 0x000010001a087983 */ /* 0x000f620000100c00 */
[----:B------:R-:W-:-:S05]  /*2010*/  VIADD R25, R25, 0x10 ;  /* 0x0000001019197836 */ /* 0x000fca0000000000 */
[----:B------:R-:W-:Y:S01]  /*2020*/  ISETP.NE.AND P0, PT, R25, UR16, PT ;  /* 0x0000001019007c0c */ /* 0x000fe2000bf05270 */
[C---:B--2---:R-:W-:Y:S01]  /*2030*/  FMUL R27, R24.reuse, R4 ;  /* 0x00000004181b7220 */ /* 0x044fe20000400000 */
[C---:B------:R-:W-:Y:S01]  /*2040*/  FMUL R5, R24.reuse, R5 ;  /* 0x0000000518057220 */ /* 0x040fe20000400000 */
[C---:B------:R-:W-:Y:S01]  /*2050*/  FMUL R35, R24.reuse, R6 ;  /* 0x0000000618237220 */ /* 0x040fe20000400000 */
[C---:B------:R-:W-:Y:S02]  /*2060*/  FMUL R7, R24.reuse, R7 ;  /* 0x0000000718077220 */ /* 0x040fe40000400000 */
[----:B------:R0:W-:Y:S01]  /*2070*/  REDG.E.ADD.F32.FTZ.RN.STRONG.GPU desc[UR10][R32.64], R27 ;  /* 0x0000001b200079a6 */ /* 0x0001e2000c12f30a */
[----:B---3--:R-:W-:-:S03]  /*2080*/  FMUL R13, R24, R13 ;  /* 0x0000000d180d7220 */ /* 0x008fc60000400000 */
[----:B------:R1:W-:Y:S04]  /*2090*/  REDG.E.ADD.F32.FTZ.RN.STRONG.GPU desc[UR10][R32.64+0x4], R5 ;  /* 0x00000405200079a6 */ /* 0x0003e8000c12f30a */
[----:B------:R-:W-:Y:S01]  /*20a0*/  REDG.E.ADD.F32.FTZ.RN.STRONG.GPU desc[UR10][R32.64+0x8], R35 ;  /* 0x00000823200079a6 */ /* 0x000fe2000c12f30a */
[----:B------:R-:W-:-:S03]  /*20b0*/  FMUL R15, R24, R15 ;  /* 0x0000000f180f7220 */ /* 0x000fc60000400000 */
[----:B------:R2:W-:Y:S01]  /*20c0*/  REDG.E.ADD.F32.FTZ.RN.STRONG.GPU desc[UR10][R32.64+0xc], R7 ;  /* 0x00000c07200079a6 */ /* 0x0005e2000c12f30a */
[C---:B-----5:R-:W-:Y:S01]  /*20d0*/  FMUL R37, R24.reuse, R8 ;  /* 0x0000000818257220 */ /* 0x060fe20000400000 */
[C---:B------:R-:W-:Y:S01]  /*20e0*/  FMUL R9, R24.reuse, R9 ;  /* 0x0000000918097220 */ /* 0x040fe20000400000 */
[C---:B0-----:R-:W-:Y:S01]  /*20f0*/  FMUL R27, R24.reuse, R10 ;  /* 0x0000000a181b7220 */ /* 0x041fe20000400000 */
[C---:B------:R-:W-:Y:S01]  /*2100*/  FMUL R11, R24.reuse, R11 ;  /* 0x0000000b180b7220 */ /* 0x040fe20000400000 */
[C---:B-1----:R-:W-:Y:S01]  /*2110*/  FMUL R5, R24.reuse, R12 ;  /* 0x0000000c18057220 */ /* 0x042fe20000400000 */
[----:B------:R-:W-:Y:S01]  /*2120*/  REDG.E.ADD.F32.FTZ.RN.STRONG.GPU desc[UR10][R32.64+0x10], R37 ;  /* 0x00001025200079a6 */ /* 0x000fe2000c12f30a */
[----:B--2---:R-:W-:-:S03]  /*2130*/  FMUL R7, R24, R14 ;  /* 0x0000000e18077220 */ /* 0x004fc60000400000 */
[----:B------:R0:W-:Y:S01]  /*2140*/  REDG.E.ADD.F32.FTZ.RN.STRONG.GPU desc[UR10][R32.64+0x14], R9 ;  /* 0x00001409200079a6 */ /* 0x0001e2000c12f30a */
[----:B----4-:R-:W-:-:S03]  /*2150*/  FMUL R17, R24, R17 ;  /* 0x0000001118117220 */ /* 0x010fc60000400000 */
[----:B------:R1:W-:Y:S01]  /*2160*/  REDG.E.ADD.F32.FTZ.RN.STRONG.GPU desc[UR10][R32.64+0x18], R27 ;  /* 0x0000181b200079a6 */ /* 0x0003e2000c12f30a */
[----:B------:R-:W-:-:S03]  /*2170*/  FMUL R19, R24, R19 ;  /* 0x0000001318137220 */ /* 0x000fc60000400000 */
[----:B------:R2:W-:Y:S01]  /*2180*/  REDG.E.ADD.F32.FTZ.RN.STRONG.GPU desc[UR10][R32.64+0x1c], R11 ;  /* 0x00001c0b200079a6 */ /* 0x0005e2000c12f30a */
[----:B0-----:R-:W-:-:S03]  /*2190*/  FMUL R9, R24, R16 ;  /* 0x0000001018097220 */ /* 0x001fc60000400000 */
[----:B------:R2:W-:Y:S01]  /*21a0*/  REDG.E.ADD.F32.FTZ.RN.STRONG.GPU desc[UR10][R32.64+0x20], R5 ;  /* 0x00002005200079a6 */ /* 0x0005e2000c12f30a */
[----:B-1----:R-:W-:-:S03]  /*21b0*/  FMUL R27, R24, R18 ;  /* 0x00000012181b7220 */ /* 0x002fc60000400000 */
[----:B------:R2:W-:Y:S04]  /*21c0*/  REDG.E.ADD.F32.FTZ.RN.STRONG.GPU desc[UR10][R32.64+0x24], R13 ;  /* 0x0000240d200079a6 */ /* 0x0005e8000c12f30a */
[----:B------:R2:W-:Y:S04]  /*21d0*/  REDG.E.ADD.F32.FTZ.RN.STRONG.GPU desc[UR10][R32.64+0x28], R7 ;  /* 0x00002807200079a6 */ /* 0x0005e8000c12f30a */
[----:B------:R2:W-:Y:S04]  /*21e0*/  REDG.E.ADD.F32.FTZ.RN.STRONG.GPU desc[UR10][R32.64+0x2c], R15 ;  /* 0x00002c0f200079a6 */ /* 0x0005e8000c12f30a */
[----:B------:R2:W-:Y:S04]  /*21f0*/  REDG.E.ADD.F32.FTZ.RN.STRONG.GPU desc[UR10][R32.64+0x30], R9 ;  /* 0x00003009200079a6 */ /* 0x0005e8000c12f30a */
[----:B------:R2:W-:Y:S04]  /*2200*/  REDG.E.ADD.F32.FTZ.RN.STRONG.GPU desc[UR10][R32.64+0x34], R17 ;  /* 0x00003411200079a6 */ /* 0x0005e8000c12f30a */
[----:B------:R2:W-:Y:S04]  /*2210*/  REDG.E.ADD.F32.FTZ.RN.STRONG.GPU desc[UR10][R32.64+0x38], R27 ;  /* 0x0000381b200079a6 */ /* 0x0005e8000c12f30a */
[----:B------:R2:W-:Y:S01]  /*2220*/  REDG.E.ADD.F32.FTZ.RN.STRONG.GPU desc[UR10][R32.64+0x3c], R19 ;  /* 0x00003c13200079a6 */ /* 0x0005e2000c12f30a */
[----:B------:R-:W-:Y:S05]  /*2230*/  @P0 BRA `(.L_x_25) ;  /* 0xfffffffc00480947 */ /* 0x000fea000383ffff */
[----:B------:R-:W-:-:S07]  /*2240*/  MOV R14, UR16 ;  /* 0x00000010000e7c02 */ /* 0x000fce0008000f00 */
.L_x_24:
[----:B------:R-:W-:Y:S05]  /*2250*/  BRA.U !UP1, `(.L_x_26) ;  /* 0x0000000509547547 */ /* 0x000fea000b800000 */
[----:B------:R-:W-:Y:S02]  /*2260*/  UIADD3 UR4, UPT, UPT, UR4, -0x1, URZ ;  /* 0xffffffff04047890 */ /* 0x000fe4000fffe0ff */
[----:B------:R-:W-:Y:S02]  /*2270*/  UISETP.NE.AND UP3, UPT, UR8, URZ, UPT ;  /* 0x000000ff0800728c */ /* 0x000fe4000bf65270 */
[----:B------:R-:W-:-:S09]  /*2280*/  UISETP.GE.U32.AND UP2, UPT, UR4, 0x7, UPT ;  /* 0x000000070400788c */ /* 0x000fd2000bf46070 */
[----:B------:R-:W-:Y:S05]  /*2290*/  BRA.U !UP2, `(.L_x_27) ;  /* 0x000000010a787547 */ /* 0x000fea000b800000 */
[----:B--2---:R-:W-:Y:S01]  /*22a0*/  LEA R15, R14, R2, 0x2 ;  /* 0x000000020e0f7211 */ /* 0x004fe200078e10ff */
[----:B------:R-:W0:Y:S04]  /*22b0*/  LDC.64 R12, c[0x0][0x3c0] ;  /* 0x0000f000ff0c7b82 */ /* 0x000e280000000a00 */
[----:B------:R-:W2:Y:S04]  /*22c0*/  LDL.128 R4, [R15] ;  /* 0x000000000f047983 */ /* 0x000ea80000100c00 */
[----:B------:R1:W3:Y:S01]  /*22d0*/  LDL.128 R8, [R15+0x10] ;  /* 0x000010000f087983 */ /* 0x0002e20000100c00 */
[----:B------:R-:W-:-:S05]  /*22e0*/  IMAD.IADD R16, R31, 0x1, R14 ;  /* 0x000000011f107824 */ /* 0x000fca00078e020e */
[----:B------:R-:W-:-:S04]  /*22f0*/  IADD3 R17, P0, PT, R16, UR12, RZ ;  /* 0x0000000c10117c10 */ /* 0x000fc8000ff1e0ff */
[----:B------:R-:W-:Y:S02]  /*2300*/  IADD3.X R18, PT, PT, RZ, UR13, RZ, P0, !PT ;  /* 0x0000000dff127c10 */ /* 0x000fe400087fe4ff */
[----:B0-----:R-:W-:-:S04]  /*2310*/  LEA R16, P0, R17, R12, 0x2 ;  /* 0x0000000c11107211 */ /* 0x001fc800078010ff */
[----:B------:R-:W-:Y:S01]  /*2320*/  LEA.HI.X R17, R17, R13, R18, 0x2, P0 ;  /* 0x0000000d11117211 */ /* 0x000fe200000f1412 */
[----:B--2---:R-:W-:Y:S01]  /*2330*/  FMUL R19, R24, R4 ;  /* 0x0000000418137220 */ /* 0x004fe20000400000 */
[----:B------:R-:W-:-:S04]  /*2340*/  IADD3 R4, P0, P1, R14, UR12, R31 ;  /* 0x0000000c0e047c10 */ /* 0x000fc8000f91e01f */
[----:B------:R-:W-:Y:S01]  /*2350*/  LEA R12, P2, R4, R12, 0x2 ;  /* 0x0000000c040c7211 */ /* 0x000fe200078410ff */
[C---:B------:R-:W-:Y:S01]  /*2360*/  FMUL R5, R24.reuse, R5 ;  /* 0x0000000518057220 */ /* 0x040fe20000400000 */
[----:B-1----:R-:W-:Y:S01]  /*2370*/  IADD3.X R15, PT, PT, RZ, UR13, RZ, P0, P1 ;  /* 0x0000000dff0f7c10 */ /* 0x002fe200087e24ff */
[C---:B------:R-:W-:Y:S01]  /*2380*/  FMUL R7, R24.reuse, R7 ;  /* 0x0000000718077220 */ /* 0x040fe20000400000 */
[----:B---3--:R-:W-:Y:S01]  /*2390*/  FMUL R25, R24, R8 ;  /* 0x0000000818197220 */ /* 0x008fe20000400000 */
[----:B------:R0:W-:Y:S01]  /*23a0*/  REDG.E.ADD.F32.FTZ.RN.STRONG.GPU desc[UR10][R16.64], R19 ;  /* 0x00000013100079a6 */ /* 0x0001e2000c12f30a */
[----:B------:R-:W-:Y:S01]  /*23b0*/  LEA.HI.X R13, R4, R13, R15, 0x2, P2 ;  /* 0x0000000d040d7211 */ /* 0x000fe200010f140f */
[C---:B------:R-:W-:Y:S01]  /*23c0*/  FMUL R15, R24.reuse, R6 ;  /* 0x00000006180f7220 */ /* 0x040fe20000400000 */
[C---:B------:R-:W-:Y:S01]  /*23d0*/  FMUL R9, R24.reuse, R9 ;  /* 0x0000000918097220 */ /* 0x040fe20000400000 */
[C---:B------:R-:W-:Y:S02]  /*23e0*/  FMUL R11, R24.reuse, R11 ;  /* 0x0000000b180b7220 */ /* 0x040fe40000400000 */
[----:B------:R1:W-:Y:S04]  /*23f0*/  REDG.E.ADD.F32.FTZ.RN.STRONG.GPU desc[UR10][R12.64+0x4], R5 ;  /* 0x000004050c0079a6 */ /* 0x0003e8000c12f30a */
[----:B------:R1:W-:Y:S01]  /*2400*/  REDG.E.ADD.F32.FTZ.RN.STRONG.GPU desc[UR10][R12.64+0x8], R15 ;  /* 0x0000080f0c0079a6 */ /* 0x0003e2000c12f30a */
[----:B0-----:R-:W-:-:S03]  /*2410*/  FMUL R17, R24, R10 ;  /* 0x0000000a18117220 */ /* 0x001fc60000400000 */
[----:B------:R1:W-:Y:S04]  /*2420*/  REDG.E.ADD.F32.FTZ.RN.STRONG.GPU desc[UR10][R12.64+0xc], R7 ;  /* 0x00000c070c0079a6 */ /* 0x0003e8000c12f30a */
[----:B------:R1:W-:Y:S04]  /*2430*/  REDG.E.ADD.F32.FTZ.RN.STRONG.GPU desc[UR10][R12.64+0x10], R25 ;  /* 0x000010190c0079a6 */ /* 0x0003e8000c12f30a */
[----:B------:R1:W-:Y:S04]  /*2440*/  REDG.E.ADD.F32.FTZ.RN.STRONG.GPU desc[UR10][R12.64+0x14], R9 ;  /* 0x000014090c0079a6 */ /* 0x0003e8000c12f30a */
[----:B------:R1:W-:Y:S04]  /*2450*/  REDG.E.ADD.F32.FTZ.RN.STRONG.GPU desc[UR10][R12.64+0x18], R17 ;  /* 0x000018110c0079a6 */ /* 0x0003e8000c12f30a */
[----:B------:R1:W-:Y:S01]  /*2460*/  REDG.E.ADD.F32.FTZ.RN.STRONG.GPU desc[UR10][R12.64+0x1c], R11 ;  /* 0x00001c0b0c0079a6 */ /* 0x0003e2000c12f30a */
[----:B------:R-:W-:-:S07]  /*2470*/  IADD3 R14, PT, PT, R14, 0x8, RZ ;  /* 0x000000080e0e7810 */ /* 0x000fce0007ffe0ff */
.L_x_27:
[----:B------:R-:W-:Y:S05]  /*2480*/  BRA.U !UP3, `(.L_x_26) ;  /* 0x000000010bc87547 */ /* 0x000fea000b800000 */
[----:B------:R-:W-:Y:S02]  /*2490*/  UIADD3 UR4, UPT, UPT, UR8, -0x1, URZ ;  /* 0xffffffff08047890 */ /* 0x000fe4000fffe0ff */
[----:B------:R-:W-:Y:S02]  /*24a0*/  UISETP.NE.AND UP3, UPT, UR9, URZ, UPT ;  /* 0x000000ff0900728c */ /* 0x000fe4000bf65270 */
[----:B------:R-:W-:-:S09]  /*24b0*/  UISETP.GE.U32.AND UP2, UPT, UR4, 0x3, UPT ;  /* 0x000000030400788c */ /* 0x000fd2000bf46070 */
[----:B------:R-:W-:Y:S05]  /*24c0*/  BRA.U !UP2, `(.L_x_28) ;  /* 0x000000010a547547 */ /* 0x000fea000b800000 */
[C---:B------:R-:W-:Y:S01]  /*24d0*/  IMAD R4, R14.reuse, 0x4, R2 ;  /* 0x000000040e047824 */ /* 0x040fe200078e0202 */
[----:B-12---:R-:W0:Y:S05]  /*24e0*/  LDC.64 R8, c[0x0][0x3c0] ;  /* 0x0000f000ff087b82 */ /* 0x006e2a0000000a00 */
[----:B------:R-:W2:Y:S01]  /*24f0*/  LDL.128 R4, [R4] ;  /* 0x0000000004047983 */ /* 0x000ea20000100c00 */
[----:B------:R-:W-:Y:S02]  /*2500*/  IADD3 R10, PT, PT, R31, R14, RZ ;  /* 0x0000000e1f0a7210 */ /* 0x000fe40007ffe0ff */
[----:B------:R-:W-:Y:S02]  /*2510*/  IADD3 R11, P1, P2, R14, UR12, R31 ;  /* 0x0000000c0e0b7c10 */ /* 0x000fe4000fa3e01f */
[----:B------:R-:W-:-:S02]  /*2520*/  IADD3 R12, P0, PT, R10, UR12, RZ ;  /* 0x0000000c0a0c7c10 */ /* 0x000fc4000ff1e0ff */
[----:B------:R-:W-:Y:S02]  /*2530*/  IADD3.X R16, PT, PT, RZ, UR13, RZ, P1, P2 ;  /* 0x0000000dff107c10 */ /* 0x000fe40008fe44ff */
[----:B------:R-:W-:Y:S02]  /*2540*/  IADD3.X R13, PT, PT, RZ, UR13, RZ, P0, !PT ;  /* 0x0000000dff0d7c10 */ /* 0x000fe400087fe4ff */
[CC--:B0-----:R-:W-:Y:S02]  /*2550*/  LEA R10, P2, R11.reuse, R8.reuse, 0x2 ;  /* 0x000000080b0a7211 */ /* 0x0c1fe400078410ff */
[C---:B------:R-:W-:Y:S02]  /*2560*/  LEA R8, P1, R12.reuse, R8, 0x2 ;  /* 0x000000080c087211 */ /* 0x040fe400078210ff */
[-C--:B------:R-:W-:Y:S02]  /*2570*/  LEA.HI.X R11, R11, R9.reuse, R16, 0x2, P2 ;  /* 0x000000090b0b7211 */ /* 0x080fe400010f1410 */
[----:B------:R-:W-:Y:S01]  /*2580*/  LEA.HI.X R9, R12, R9, R13, 0x2, P1 ;  /* 0x000000090c097211 */ /* 0x000fe200008f140d */
[C---:B--2---:R-:W-:Y:S01]  /*2590*/  FMUL R13, R24.reuse, R4 ;  /* 0x00000004180d7220 */ /* 0x044fe20000400000 */
[C---:B------:R-:W-:Y:S01]  /*25a0*/  FMUL R5, R24.reuse, R5 ;  /* 0x0000000518057220 */ /* 0x040fe20000400000 */
[C---:B------:R-:W-:Y:S01]  /*25b0*/  FMUL R15, R24.reuse, R6 ;  /* 0x00000006180f7220 */ /* 0x040fe20000400000 */
[----:B------:R-:W-:-:S02]  /*25c0*/  FMUL R7, R24, R7 ;  /* 0x0000000718077220 */ /* 0x000fc40000400000 */
[----:B------:R0:W-:Y:S04]  /*25d0*/  REDG.E.ADD.F32.FTZ.RN.STRONG.GPU desc[UR10][R8.64], R13 ;  /* 0x0000000d080079a6 */ /* 0x0001e8000c12f30a */
[----:B------:R0:W-:Y:S04]  /*25e0*/  REDG.E.ADD.F32.FTZ.RN.STRONG.GPU desc[UR10][R10.64+0x4], R5 ;  /* 0x000004050a0079a6 */ /* 0x0001e8000c12f30a */
[----:B------:R0:W-:Y:S04]  /*25f0*/  REDG.E.ADD.F32.FTZ.RN.STRONG.GPU desc[UR10][R10.64+0x8], R15 ;  /* 0x0000080f0a0079a6 */ /* 0x0001e8000c12f30a */
[----:B------:R0:W-:Y:S01]  /*2600*/  REDG.E.ADD.F32.FTZ.RN.STRONG.GPU desc[UR10][R10.64+0xc], R7 ;  /* 0x00000c070a0079a6 */ /* 0x0001e2000c12f30a */
[----:B------:R-:W-:-:S07]  /*2610*/  VIADD R14, R14, 0x4 ;  /* 0x000000040e0e7836 */ /* 0x000fce0000000000 */
.L_x_28:
[----:B------:R-:W-:Y:S05]  /*2620*/  BRA.U !UP3, `(.L_x_26) ;  /* 0x000000010b607547 */ /* 0x000fea000b800000 */
[----:B------:R-:W-:Y:S01]  /*2630*/  LEA R6, R14, R2, 0x2 ;  /* 0x000000020e067211 */ /* 0x000fe200078e10ff */
[----:B012---:R-:W0:Y:S05]  /*2640*/  LDC.64 R4, c[0x0][0x3c0] ;  /* 0x0000f000ff047b82 */ /* 0x007e2a0000000a00 */
[----:B------:R-:W2:Y:S01]  /*2650*/  LDL.64 R6, [R6] ;  /* 0x0000000006067983 */ /* 0x000ea20000100a00 */
[----:B------:R-:W-:-:S04]  /*2660*/  IADD3 R8, PT, PT, R31, R14, RZ ;  /* 0x0000000e1f087210 */ /* 0x000fc80007ffe0ff */
[----:B------:R-:W-:-:S05]  /*2670*/  IADD3 R9, P0, PT, R8, UR12, RZ ;  /* 0x0000000c08097c10 */ /* 0x000fca000ff1e0ff */
[----:B------:R-:W-:Y:S01]  /*2680*/  IMAD.X R10, RZ, RZ, UR13, P0 ;  /* 0x0000000dff0a7e24 */ /* 0x000fe200080e06ff */
[----:B0-----:R-:W-:-:S04]  /*2690*/  LEA R8, P0, R9, R4, 0x2 ;  /* 0x0000000409087211 */ /* 0x001fc800078010ff */
[----:B------:R-:W-:Y:S01]  /*26a0*/  LEA.HI.X R9, R9, R5, R10, 0x2, P0 ;  /* 0x0000000509097211 */ /* 0x000fe200000f140a */
[----:B--2---:R-:W-:-:S05]  /*26b0*/  FMUL R11, R24, R6 ;  /* 0x00000006180b7220 */ /* 0x004fca0000400000 */
[----:B------:R3:W-:Y:S01]  /*26c0*/  REDG.E.ADD.F32.FTZ.RN.STRONG.GPU desc[UR10][R8.64], R11 ;  /* 0x0000000b080079a6 */ /* 0x0007e2000c12f30a */
[----:B------:R-:W-:-:S09]  /*26d0*/  UISETP.NE.AND UP2, UPT, UR9, 0x1, UPT ;  /* 0x000000010900788c */ /* 0x000fd2000bf45270 */
[----:B------:R-:W-:Y:S05]  /*26e0*/  BRA.U !UP2, `(.L_x_26) ;  /* 0x000000010a307547 */ /* 0x000fea000b800000 */
[----:B------:R-:W-:Y:S01]  /*26f0*/  IADD3 R6, P0, P1, R14, UR12, R31 ;  /* 0x0000000c0e067c10 */ /* 0x000fe2000f91e01f */
[----:B------:R-:W-:-:S03]  /*2700*/  FMUL R7, R24, R7 ;  /* 0x0000000718077220 */ /* 0x000fc60000400000 */
[----:B------:R-:W-:Y:S02]  /*2710*/  LEA R4, P2, R6, R4, 0x2 ;  /* 0x0000000406047211 */ /* 0x000fe400078410ff */
[----:B---3--:R-:W-:-:S04]  /*2720*/  IADD3.X R8, PT, PT, RZ, UR13, RZ, P0, P1 ;  /* 0x0000000dff087c10 */ /* 0x008fc800087e24ff */
[----:B------:R-:W-:-:S05]  /*2730*/  LEA.HI.X R5, R6, R5, R8, 0x2, P2 ;  /* 0x0000000506057211 */ /* 0x000fca00010f1408 */
[----:B------:R4:W-:Y:S01]  /*2740*/  REDG.E.ADD.F32.FTZ.RN.STRONG.GPU desc[UR10][R4.64+0x4], R7 ;  /* 0x00000407040079a6 */ /* 0x0009e2000c12f30a */
[----:B------:R-:W-:-:S09]  /*2750*/  UISETP.NE.AND UP2, UPT, UR9, 0x2, UPT ;  /* 0x000000020900788c */ /* 0x000fd2000bf45270 */
[----:B------:R-:W-:Y:S05]  /*2760*/  BRA.U !UP2, `(.L_x_26) ;  /* 0x000000010a107547 */ /* 0x000fea000b800000 */
[----:B------:R-:W-:-:S05]  /*2770*/  LEA R14, R14, R2, 0x2 ;  /* 0x000000020e0e7211 */ /* 0x000fca00078e10ff */
[----:B----4-:R-:W2:Y:S02]  /*2780*/  LDL R7, [R14+0x8] ;  /* 0x000008000e077983 */ /* 0x010ea40000100800 */
[----:B--2---:R-:W-:-:S05]  /*2790*/  FMUL R7, R24, R7 ;  /* 0x0000000718077220 */ /* 0x004fca0000400000 */
[----:B------:R0:W-:Y:S02]  /*27a0*/  REDG.E.ADD.F32.FTZ.RN.STRONG.GPU desc[UR10][R4.64+0x8], R7 ;  /* 0x00000807040079a6 */ /* 0x0001e4000c12f30a */
.L_x_26:
[----:B012-4-:R-:W0:Y:S01]  /*27b0*/  S2R R5, SR_CgaCtaId ;  /* 0x0000000000057919 */ /* 0x017e220000008800 */
[----:B------:R-:W-:Y:S01]  /*27c0*/  MOV R4, 0x400 ;  /* 0x0000040000047802 */ /* 0x000fe20000000f00 */
[----:B------:R-:W-:Y:S01]  /*27d0*/  IMAD.MOV.U32 R19, RZ, RZ, RZ ;  /* 0x000000ffff137224 */ /* 0x000fe200078e00ff */
[----:B------:R-:W-:Y:S02]  /*27e0*/  MOV R26, RZ ;  /* 0x000000ff001a7202 */ /* 0x000fe40000000f00 */
[----:B------:R-:W-:-:S04]  /*27f0*/  IADD3 R4, PT, PT, R4, 0x2000, RZ ;  /* 0x0000200004047810 */ /* 0x000fc80007ffe0ff */
[----:B0-----:R-:W-:-:S04]  /*2800*/  LEA R4, R5, R4, 0x18 ;  /* 0x0000000405047211 */ /* 0x001fc800078ec0ff */
[----:B------:R-:W-:Y:S01]  /*2810*/  LEA R25, R23, R4, 0x8 ;  /* 0x0000000417197211 */ /* 0x000fe200078e40ff */
[----:B------:R-:W-:Y:S06]  /*2820*/  BRA.U !UP0, `(.L_x_29) ;  /* 0x0000000108807547 */ /* 0x000fec000b800000 */
[----:B------:R-:W-:Y:S02]  /*2830*/  HFMA2 R26, -RZ, RZ, 0, 0 ;  /* 0x00000000ff1a7431 */ /* 0x000fe400000001ff */
[----:B------:R-:W-:-:S07]  /*2840*/  IMAD.MOV.U32 R19, RZ, RZ, RZ ;  /* 0x000000ffff137224 */ /* 0x000fce00078e00ff */
.L_x_30:
[----:B------:R-:W-:-:S05]  /*2850*/  LEA R32, R26, R2, 0x2 ;  /* 0x000000021a207211 */ /* 0x000fca00078e10ff */
[----:B------:R-:W2:Y:S01]  /*2860*/  LDL.128 R4, [R32] ;  /* 0x0000000020047983 */ /* 0x000ea20000100c00 */
[----:B------:R-:W-:-:S03]  /*2870*/  IMAD R27, R26, 0x4, R25 ;  /* 0x000000041a1b7824 */ /* 0x000fc600078e0219 */
[----:B------:R-:W4:Y:S04]  /*2880*/  LDL.128 R12, [R32+0x10] ;  /* 0x00001000200c7983 */ /* 0x000f280000100c00 */
[----:B---3--:R-:W2:Y:S02]  /*2890*/  LDS.128 R8, [R27] ;  /* 0x000000001b087984 */ /* 0x008ea40000000c00 */
[----:B--2---:R-:W-:Y:S02]  /*28a0*/  FFMA R4, R4, R8, R19 ;  /* 0x0000000804047223 */ /* 0x004fe40000000013 */
[----:B------:R-:W4:Y:S02]  /*28b0*/  LDS.128 R16, [R27+0x10] ;  /* 0x000010001b107984 */ /* 0x000f240000000c00 */
[----:B------:R-:W-:-:S04]  /*28c0*/  FFMA R5, R5, R9, R4 ;  /* 0x0000000905057223 */ /* 0x000fc80000000004 */
[----:B------:R-:W-:-:S04]  /*28d0*/  FFMA R6, R6, R10, R5 ;  /* 0x0000000a06067223 */ /* 0x000fc80000000005 */
[----:B------:R-:W-:Y:S02]  /*28e0*/  FFMA R7, R7, R11, R6 ;  /* 0x0000000b07077223 */ /* 0x000fe40000000006 */
[----:B------:R-:W2:Y:S02]  /*28f0*/  LDL.128 R8, [R32+0x20] ;  /* 0x0000200020087983 */ /* 0x000ea40000100c00 */
[----:B----4-:R-:W-:Y:S02]  /*2900*/  FFMA R12, R12, R16, R7 ;  /* 0x000000100c0c7223 */ /* 0x010fe40000000007 */
        /* <DEDUP_REMOVED lines=17> */
[----:B------:R-:W-:-:S07]  /*2a20*/  MOV R26, UR16 ;  /* 0x00000010001a7c02 */ /* 0x000fce0008000f00 */
.L_x_29:
[----:B------:R-:W-:Y:S05]  /*2a30*/  BRA.U !UP1, `(.L_x_31) ;  /* 0x0000000109c07547 */ /* 0x000fea000b800000 */
[----:B------:R-:W0:Y:S01]  /*2a40*/  LDCU UR4, c[0x0][0x3cc] ;  /* 0x00007980ff0477ac */ /* 0x000e220008000800 */
[----:B------:R-:W-:Y:S02]  /*2a50*/  UISETP.NE.AND UP3, UPT, UR8, URZ, UPT ;  /* 0x000000ff0800728c */ /* 0x000fe4000bf65270 */
[----:B0-----:R-:W-:-:S04]  /*2a60*/  ULOP3.LUT UR4, UR4, 0xf, URZ, 0xc0, !UPT ;  /* 0x0000000f04047892 */ /* 0x001fc8000f8ec0ff */
[----:B------:R-:W-:-:S04]  /*2a70*/  UIADD3 UR4, UPT, UPT, UR4, -0x1, URZ ;  /* 0xffffffff04047890 */ /* 0x000fc8000fffe0ff */
[----:B------:R-:W-:-:S09]  /*2a80*/  UISETP.GE.U32.AND UP2, UPT, UR4, 0x7, UPT ;  /* 0x000000070400788c */ /* 0x000fd2000bf46070 */
[----:B------:R-:W-:Y:S05]  /*2a90*/  BRA.U !UP2, `(.L_x_32) ;  /* 0x000000010a3c7547 */ /* 0x000fea000b800000 */
[----:B------:R-:W-:-:S05]  /*2aa0*/  IMAD R32, R26, 0x4, R2 ;  /* 0x000000041a207824 */ /* 0x000fca00078e0202 */
[----:B------:R-:W2:Y:S04]  /*2ab0*/  LDL.128 R4, [R32] ;  /* 0x0000000020047983 */ /* 0x000ea80000100c00 */
[----:B---3--:R-:W3:Y:S01]  /*2ac0*/  LDL.128 R8, [R32+0x10] ;  /* 0x0000100020087983 */ /* 0x008ee20000100c00 */
[C---:B------:R-:W-:Y:S02]  /*2ad0*/  LEA R27, R26.reuse, R25, 0x2 ;  /* 0x000000191a1b7211 */ /* 0x040fe400078e10ff */
[----:B------:R-:W-:-:S03]  /*2ae0*/  IADD3 R26, PT, PT, R26, 0x8, RZ ;  /* 0x000000081a1a7810 */ /* 0x000fc60007ffe0ff */
[----:B------:R-:W2:Y:S02]  /*2af0*/  LDS.128 R12, [R27] ;  /* 0x000000001b0c7984 */ /* 0x000ea40000000c00 */
        /* <DEDUP_REMOVED lines=8> */
[----:B------:R-:W-:-:S07]  /*2b80*/  FFMA R19, R11, R19, R10 ;  /* 0x000000130b137223 */ /* 0x000fce000000000a */
.L_x_32:
[----:B------:R-:W-:Y:S05]  /*2b90*/  BRA.U !UP3, `(.L_x_31) ;  /* 0x000000010b687547 */ /* 0x000fea000b800000 */
[----:B------:R-:W-:Y:S02]  /*2ba0*/  UIADD3 UR4, UPT, UPT, UR8, -0x1, URZ ;  /* 0xffffffff08047890 */ /* 0x000fe4000fffe0ff */
[----:B------:R-:W-:Y:S02]  /*2bb0*/  UISETP.NE.AND UP3, UPT, UR9, URZ, UPT ;  /* 0x000000ff0900728c */ /* 0x000fe4000bf65270 */
[----:B------:R-:W-:-:S09]  /*2bc0*/  UISETP.GE.U32.AND UP2, UPT, UR4, 0x3, UPT ;  /* 0x000000030400788c */ /* 0x000fd2000bf46070 */
[----:B------:R-:W-:Y:S05]  /*2bd0*/  BRA.U !UP2, `(.L_x_33) ;  /* 0x000000010a247547 */ /* 0x000fea000b800000 */
[----:B------:R-:W-:-:S06]  /*2be0*/  IMAD R4, R26, 0x4, R2 ;  /* 0x000000041a047824 */ /* 0x000fcc00078e0202 */
[----:B------:R-:W2:Y:S01]  /*2bf0*/  LDL.128 R4, [R4] ;  /* 0x0000000004047983 */ /* 0x000ea20000100c00 */
[C---:B---3--:R-:W-:Y:S02]  /*2c00*/  LEA R8, R26.reuse, R25, 0x2 ;  /* 0x000000191a087211 */ /* 0x048fe400078e10ff */
[----:B------:R-:W-:-:S04]  /*2c10*/  IADD3 R26, PT, PT, R26, 0x4, RZ ;  /* 0x000000041a1a7810 */ /* 0x000fc80007ffe0ff */
[----:B------:R-:W2:Y:S02]  /*2c20*/  LDS.128 R8, [R8] ;  /* 0x0000000008087984 */ /* 0x000ea40000000c00 */
[----:B--2---:R-:W-:-:S04]  /*2c30*/  FFMA R12, R4, R8, R19 ;  /* 0x00000008040c7223 */ /* 0x004fc80000000013 */
[----:B------:R-:W-:-:S04]  /*2c40*/  FFMA R5, R5, R9, R12 ;  /* 0x0000000905057223 */ /* 0x000fc8000000000c */
[----:B------:R-:W-:-:S04]  /*2c50*/  FFMA R6, R6, R10, R5 ;  /* 0x0000000a06067223 */ /* 0x000fc80000000005 */
[----:B------:R-:W-:-:S07]  /*2c60*/  FFMA R19, R7, R11, R6 ;  /* 0x0000000b07137223 */ /* 0x000fce0000000006 */
.L_x_33:
[----:B------:R-:W-:Y:S05]  /*2c70*/  BRA.U !UP3, `(.L_x_31) ;  /* 0x000000010b307547 */ /* 0x000fea000b800000 */
[----:B------:R-:W-:-:S05]  /*2c80*/  IMAD R10, R26, 0x4, R2 ;  /* 0x000000041a0a7824 */ /* 0x000fca00078e0202 */
[----:B---3--:R-:W2:Y:S01]  /*2c90*/  LDL.64 R8, [R10] ;  /* 0x000000000a087983 */ /* 0x008ea20000100a00 */
        /* <DEDUP_REMOVED lines=10> */
.L_x_31:
[----:B------:R-:W0:Y:S01]  /*2d40*/  LDCU UR4, c[0x0][0x3d8] ;  /* 0x00007b00ff0477ac */ /* 0x000e220008000800 */
[----:B------:R-:W-:Y:S01]  /*2d50*/  FADD R19, R19, -R3 ;  /* 0x8000000313137221 */ /* 0x000fe20000000000 */
[----:B------:R-:W-:-:S03]  /*2d60*/  MOV R13, RZ ;  /* 0x000000ff000d7202 */ /* 0x000fc60000000f00 */
[----:B------:R-:W-:-:S04]  /*2d70*/  FMUL R19, R24, R19 ;  /* 0x0000001318137220 */ /* 0x000fc80000400000 */
[----:B0-----:R-:W-:Y:S01]  /*2d80*/  FMUL R33, R19, UR4 ;  /* 0x0000000413217c20 */ /* 0x001fe20008400000 */
[----:B------:R-:W-:Y:S06]  /*2d90*/  BRA.U !UP0, `(.L_x_34) ;  /* 0x00000001088c7547 */ /* 0x000fec000b800000 */
[----:B------:R-:W-:-:S07]  /*2da0*/  IMAD.MOV.U32 R35, RZ, RZ, RZ ;  /* 0x000000ffff237224 */ /* 0x000fce00078e00ff */
.L_x_35:
[----:B0-----:R-:W-:-:S05]  /*2db0*/  LEA R32, R35, R0, 0x2 ;  /* 0x0000000023207211 */ /* 0x001fca00078e10ff */
[----:B---3--:R-:W2:Y:S01]  /*2dc0*/  LDL.128 R8, [R32] ;  /* 0x0000000020087983 */ /* 0x008ea20000100c00 */
[----:B------:R-:W-:-:S03]  /*2dd0*/  LEA R34, R35, R30, 0x2 ;  /* 0x0000001e23227211 */ /* 0x000fc600078e10ff */
[----:B------:R-:W3:Y:S04]  /*2de0*/  LDL.128 R4, [R32+0x10] ;  /* 0x0000100020047983 */ /* 0x000ee80000100c00 */
[----:B------:R-:W2:Y:S04]  /*2df0*/  LDS.128 R12, [R34] ;  /* 0x00000000220c7984 */ /* 0x000ea80000000c00 */
[----:B------:R-:W4:Y:S01]  /*2e00*/  LDL.128 R16, [R32+0x30] ;  /* 0x0000300020107983 */ /* 0x000f220000100c00 */
[C---:B--2---:R-:W-:Y:S01]  /*2e10*/  FFMA R24, R33.reuse, R12, R8 ;  /* 0x0000000c21187223 */ /* 0x044fe20000000008 */
[C---:B------:R-:W-:Y:S01]  /*2e20*/  FFMA R25, R33.reuse, R13, R9 ;  /* 0x0000000d21197223 */ /* 0x040fe20000000009 */
[C---:B------:R-:W-:Y:S01]  /*2e30*/  FFMA R26, R33.reuse, R14, R10 ;  /* 0x0000000e211a7223 */ /* 0x040fe2000000000a */
[----:B------:R-:W-:-:S02]  /*2e40*/  FFMA R27, R33, R15, R11 ;  /* 0x0000000f211b7223 */ /* 0x000fc4000000000b */
[----:B------:R-:W2:Y:S04]  /*2e50*/  LDL.128 R12, [R32+0x20] ;  /* 0x00002000200c7983 */ /* 0x000ea80000100c00 */
[----:B------:R-:W3:Y:S01]  /*2e60*/  LDS.128 R8, [R34+0x10] ;  /* 0x0000100022087984 */ /* 0x000ee20000000c00 */
[----:B------:R-:W-:-:S03]  /*2e70*/  VIADD R35, R35, 0x10 ;  /* 0x0000001023237836 */ /* 0x000fc60000000000 */
[----:B------:R-:W-:Y:S01]  /*2e80*/  STL.128 [R32], R24 ;  /* 0x0000001820007387 */ /* 0x000fe20000100c00 */
[C---:B---3--:R-:W-:Y:S01]  /*2e90*/  FFMA R4, R33.reuse, R8, R4 ;  /* 0x0000000821047223 */ /* 0x048fe20000000004 */
[C---:B------:R-:W-:Y:S01]  /*2ea0*/  FFMA R5, R33.reuse, R9, R5 ;  /* 0x0000000921057223 */ /* 0x040fe20000000005 */
[C---:B------:R-:W-:Y:S01]  /*2eb0*/  FFMA R6, R33.reuse, R10, R6 ;  /* 0x0000000a21067223 */ /* 0x040fe20000000006 */
[----:B------:R-:W-:Y:S02]  /*2ec0*/  FFMA R7, R33, R11, R7 ;  /* 0x0000000b21077223 */ /* 0x000fe40000000007 */
[----:B------:R-:W2:Y:S04]  /*2ed0*/  LDS.128 R8, [R34+0x20] ;  /* 0x0000200022087984 */ /* 0x000ea80000000c00 */
[----:B------:R-:W-:Y:S01]  /*2ee0*/  STL.128 [R32+0x10], R4 ;  /* 0x0000100420007387 */ /* 0x000fe20000100c00 */
[----:B------:R-:W-:Y:S01]  /*2ef0*/  ISETP.NE.AND P0, PT, R35, UR16, PT ;  /* 0x0000001023007c0c */ /* 0x000fe2000bf05270 */
[C---:B--2---:R-:W-:Y:S01]  /*2f00*/  FFMA R8, R33.reuse, R8, R12 ;  /* 0x0000000821087223 */ /* 0x044fe2000000000c */
[C---:B------:R-:W-:Y:S01]  /*2f10*/  FFMA R9, R33.reuse, R9, R13 ;  /* 0x0000000921097223 */ /* 0x040fe2000000000d */
[C---:B------:R-:W-:Y:S01]  /*2f20*/  FFMA R10, R33.reuse, R10, R14 ;  /* 0x0000000a210a7223 */ /* 0x040fe2000000000e */
[----:B------:R-:W-:-:S02]  /*2f30*/  FFMA R11, R33, R11, R15 ;  /* 0x0000000b210b7223 */ /* 0x000fc4000000000f */
[----:B------:R-:W4:Y:S04]  /*2f40*/  LDS.128 R12, [R34+0x30] ;  /* 0x00003000220c7984 */ /* 0x000f280000000c00 */
[----:B------:R0:W-:Y:S01]  /*2f50*/  STL.128 [R32+0x20], R8 ;  /* 0x0000200820007387 */ /* 0x0001e20000100c00 */
[C---:B----4-:R-:W-:Y:S01]  /*2f60*/  FFMA R12, R33.reuse, R12, R16 ;  /* 0x0000000c210c7223 */ /* 0x050fe20000000010 */
[C---:B------:R-:W-:Y:S01]  /*2f70*/  FFMA R13, R33.reuse, R13, R17 ;  /* 0x0000000d210d7223 */ /* 0x040fe20000000011 */
[C---:B------:R-:W-:Y:S01]  /*2f80*/  FFMA R14, R33.reuse, R14, R18 ;  /* 0x0000000e210e7223 */ /* 0x040fe20000000012 */
[----:B------:R-:W-:-:S05]  /*2f90*/  FFMA R15, R33, R15, R19 ;  /* 0x0000000f210f7223 */ /* 0x000fca0000000013 */
[----:B------:R0:W-:Y:S01]  /*2fa0*/  STL.128 [R32+0x30], R12 ;  /* 0x0000300c20007387 */ /* 0x0001e20000100c00 */
[----:B------:R-:W-:Y:S05]  /*2fb0*/  @P0 BRA `(.L_x_35) ;  /* 0xfffffffc007c0947 */ /* 0x000fea000383ffff */
[----:B0-----:R-:W-:-:S07]  /*2fc0*/  MOV R13, UR16 ;  /* 0x00000010000d7c02 */ /* 0x001fce0008000f00 */
.L_x_34:
[----:B------:R-:W-:Y:S05]  /*2fd0*/  BRA.U !UP1, `(.L_x_36) ;  /* 0x0000000509247547 */ /* 0x000fea000b800000 */
[----:B------:R-:W0:Y:S01]  /*2fe0*/  LDCU UR4, c[0x0][0x3cc] ;  /* 0x00007980ff0477ac */ /* 0x000e220008000800 */
[----:B------:R-:W-:Y:S02]  /*2ff0*/  UISETP.NE.AND UP3, UPT, UR8, URZ, UPT ;  /* 0x000000ff0800728c */ /* 0x000fe4000bf65270 */
[----:B0-----:R-:W-:-:S04]  /*3000*/  ULOP3.LUT UR4, UR4, 0xf, URZ, 0xc0, !UPT ;  /* 0x0000000f04047892 */ /* 0x001fc8000f8ec0ff */
[----:B------:R-:W-:-:S04]  /*3010*/  UIADD3 UR4, UPT, UPT, UR4, -0x1, URZ ;  /* 0xffffffff04047890 */ /* 0x000fc8000fffe0ff */
[----:B------:R-:W-:-:S09]  /*3020*/  UISETP.GE.U32.AND UP2, UPT, UR4, 0x7, UPT ;  /* 0x000000070400788c */ /* 0x000fd2000bf46070 */
[----:B------:R-:W-:Y:S05]  /*3030*/  BRA.U !UP2, `(.L_x_37) ;  /* 0x000000010a747547 */ /* 0x000fea000b800000 */
[----:B------:R-:W-:-:S05]  /*3040*/  LEA R12, R13, R0, 0x2 ;  /* 0x000000000d0c7211 */ /* 0x000fca00078e10ff */
[----:B------:R-:W2:Y:S04]  /*3050*/  LDL R14, [R12] ;  /* 0x000000000c0e7983 */ /* 0x000ea80000100800 */
[----:B------:R-:W4:Y:S01]  /*3060*/  LDL R16, [R12+0x4] ;  /* 0x000004000c107983 */ /* 0x000f220000100800 */
[----:B---3--:R-:W-:-:S03]  /*3070*/  IMAD R8, R13, 0x4, R30 ;  /* 0x000000040d087824 */ /* 0x008fc600078e021e */
[----:B------:R-:W3:Y:S04]  /*3080*/  LDL R10, [R12+0x8] ;  /* 0x000008000c0a7983 */ /* 0x000ee80000100800 */
[----:B------:R-:W2:Y:S04]  /*3090*/  LDS.128 R4, [R8] ;  /* 0x0000000008047984 */ /* 0x000ea80000000c00 */
[----:B------:R-:W5:Y:S01]  /*30a0*/  LDL R15, [R12+0x18] ;  /* 0x000018000c0f7983 */ /* 0x000f620000100800 */
[----:B--2---:R-:W-:-:S03]  /*30b0*/  FFMA R17, R33, R4, R14 ;  /* 0x0000000421117223 */ /* 0x004fc6000000000e */
[----:B------:R-:W2:Y:S01]  /*30c0*/  LDL R4, [R12+0xc] ;  /* 0x00000c000c047983 */ /* 0x000ea20000100800 */
[----:B----4-:R-:W-:-:S03]  /*30d0*/  FFMA R19, R33, R5, R16 ;  /* 0x0000000521137223 */ /* 0x010fc60000000010 */
[----:B------:R-:W4:Y:S04]  /*30e0*/  LDL R5, [R12+0x10] ;  /* 0x000010000c057983 */ /* 0x000f280000100800 */
[----:B------:R-:W4:Y:S04]  /*30f0*/  LDL R14, [R12+0x14] ;  /* 0x000014000c0e7983 */ /* 0x000f280000100800 */
[----:B------:R-:W4:Y:S01]  /*3100*/  LDL R16, [R12+0x1c] ;  /* 0x00001c000c107983 */ /* 0x000f220000100800 */
[----:B---3--:R-:W-:-:S03]  /*3110*/  FFMA R25, R33, R6, R10 ;  /* 0x0000000621197223 */ /* 0x008fc6000000000a */
[----:B------:R-:W5:Y:S04]  /*3120*/  LDS.128 R8, [R8+0x10] ;  /* 0x0000100008087984 */ /* 0x000f680000000c00 */
[----:B------:R0:W-:Y:S04]  /*3130*/  STL [R12], R17 ;  /* 0x000000110c007387 */ /* 0x0001e80000100800 */
[----:B------:R0:W-:Y:S04]  /*3140*/  STL [R12+0x4], R19 ;  /* 0x000004130c007387 */ /* 0x0001e80000100800 */
[----:B------:R0:W-:Y:S01]  /*3150*/  STL [R12+0x8], R25 ;  /* 0x000008190c007387 */ /* 0x0001e20000100800 */
[----:B------:R-:W-:Y:S01]  /*3160*/  IADD3 R13, PT, PT, R13, 0x8, RZ ;  /* 0x000000080d0d7810 */ /* 0x000fe20007ffe0ff */
[----:B-----5:R-:W-:-:S05]  /*3170*/  FFMA R15, R33, R10, R15 ;  /* 0x0000000a210f7223 */ /* 0x020fca000000000f */
[----:B------:R0:W-:Y:S01]  /*3180*/  STL [R12+0x18], R15 ;  /* 0x0000180f0c007387 */ /* 0x0001e20000100800 */
[C---:B--2---:R-:W-:Y:S01]  /*3190*/  FFMA R7, R33.reuse, R7, R4 ;  /* 0x0000000721077223 */ /* 0x044fe20000000004 */
[C---:B----4-:R-:W-:Y:S01]  /*31a0*/  FFMA R5, R33.reuse, R8, R5 ;  /* 0x0000000821057223 */ /* 0x050fe20000000005 */
[C---:B------:R-:W-:Y:S01]  /*31b0*/  FFMA R9, R33.reuse, R9, R14 ;  /* 0x0000000921097223 */ /* 0x040fe2000000000e */
[----:B------:R-:W-:Y:S02]  /*31c0*/  FFMA R11, R33, R11, R16 ;  /* 0x0000000b210b7223 */ /* 0x000fe40000000010 */
[----:B------:R0:W-:Y:S04]  /*31d0*/  STL [R12+0xc], R7 ;  /* 0x00000c070c007387 */ /* 0x0001e80000100800 */
[----:B------:R0:W-:Y:S04]  /*31e0*/  STL [R12+0x10], R5 ;  /* 0x000010050c007387 */ /* 0x0001e80000100800 */
[----:B------:R0:W-:Y:S04]  /*31f0*/  STL [R12+0x14], R9 ;  /* 0x000014090c007387 */ /* 0x0001e80000100800 */
[----:B------:R0:W-:Y:S02]  /*3200*/  STL [R12+0x1c], R11 ;  /* 0x00001c0b0c007387 */ /* 0x0001e40000100800 */
.L_x_37:
[----:B------:R-:W-:Y:S05]  /*3210*/  BRA.U !UP3, `(.L_x_36) ;  /* 0x000000010b947547 */ /* 0x000fea000b800000 */
[----:B------:R-:W-:Y:S02]  /*3220*/  UIADD3 UR4, UPT, UPT, UR8, -0x1, URZ ;  /* 0xffffffff08047890 */ /* 0x000fe4000fffe0ff */
[----:B------:R-:W-:Y:S02]  /*3230*/  UISETP.NE.AND UP3, UPT, UR9, URZ, UPT ;  /* 0x000000ff0900728c */ /* 0x000fe4000bf65270 */
[----:B------:R-:W-:-:S09]  /*3240*/  UISETP.GE.U32.AND UP2, UPT, UR4, 0x3, UPT ;  /* 0x000000030400788c */ /* 0x000fd2000bf46070 */
[----:B------:R-:W-:Y:S05]  /*3250*/  BRA.U !UP2, `(.L_x_38) ;  /* 0x000000010a407547 */ /* 0x000fea000b800000 */
[----:B------:R-:W-:-:S05]  /*3260*/  LEA R14, R13, R0, 0x2 ;  /* 0x000000000d0e7211 */ /* 0x000fca00078e10ff */
[----:B---3--:R-:W2:Y:S04]  /*3270*/  LDL R8, [R14] ;  /* 0x000000000e087983 */ /* 0x008ea80000100800 */
[----:B------:R-:W3:Y:S04]  /*3280*/  LDL R10, [R14+0x4] ;  /* 0x000004000e0a7983 */ /* 0x000ee80000100800 */
[----:B0-----:R-:W4:Y:S04]  /*3290*/  LDL R9, [R14+0x8] ;  /* 0x000008000e097983 */ /* 0x001f280000100800 */
[----:B------:R-:W5:Y:S01]  /*32a0*/  LDL R12, [R14+0xc] ;  /* 0x00000c000e0c7983 */ /* 0x000f620000100800 */
[C---:B------:R-:W-:Y:S01]  /*32b0*/  IMAD R11, R13.reuse, 0x4, R30 ;  /* 0x000000040d0b7824 */ /* 0x040fe200078e021e */
[----:B------:R-:W-:-:S04]  /*32c0*/  IADD3 R13, PT, PT, R13, 0x4, RZ ;  /* 0x000000040d0d7810 */ /* 0x000fc80007ffe0ff */
[----:B------:R-:W2:Y:S02]  /*32d0*/  LDS.128 R4, [R11] ;  /* 0x000000000b047984 */ /* 0x000ea40000000c00 */
[C---:B--2---:R-:W-:Y:S01]  /*32e0*/  FFMA R4, R33.reuse, R4, R8 ;  /* 0x0000000421047223 */ /* 0x044fe20000000008 */
[----:B---3--:R-:W-:-:S04]  /*32f0*/  FFMA R5, R33, R5, R10 ;  /* 0x0000000521057223 */ /* 0x008fc8000000000a */
[----:B------:R1:W-:Y:S01]  /*3300*/  STL [R14], R4 ;  /* 0x000000040e007387 */ /* 0x0003e20000100800 */
[----:B----4-:R-:W-:-:S03]  /*3310*/  FFMA R6, R33, R6, R9 ;  /* 0x0000000621067223 */ /* 0x010fc60000000009 */
[----:B------:R1:W-:Y:S01]  /*3320*/  STL [R14+0x4], R5 ;  /* 0x000004050e007387 */ /* 0x0003e20000100800 */
[----:B-----5:R-:W-:-:S03]  /*3330*/  FFMA R7, R33, R7, R12 ;  /* 0x0000000721077223 */ /* 0x020fc6000000000c */
[----:B------:R1:W-:Y:S04]  /*3340*/  STL [R14+0x8], R6 ;  /* 0x000008060e007387 */ /* 0x0003e80000100800 */
[----:B------:R1:W-:Y:S02]  /*3350*/  STL [R14+0xc], R7 ;  /* 0x00000c070e007387 */ /* 0x0003e40000100800 */
.L_x_38:
[----:B------:R-:W-:Y:S05]  /*3360*/  BRA.U !UP3, `(.L_x_36) ;  /* 0x000000010b407547 */ /* 0x000fea000b800000 */
[----:B---3--:R-:W-:-:S05]  /*3370*/  LEA R8, R13, R0, 0x2 ;  /* 0x000000000d087211 */ /* 0x008fca00078e10ff */
[----:B------:R-:W2:Y:S01]  /*3380*/  LDL R10, [R8] ;  /* 0x00000000080a7983 */ /* 0x000ea20000100800 */
[----:B-1----:R-:W-:Y:S01]  /*3390*/  IMAD R4, R13, 0x4, R30 ;  /* 0x000000040d047824 */ /* 0x002fe200078e021e */
[----:B------:R-:W-:-:S05]  /*33a0*/  UISETP.NE.AND UP2, UPT, UR9, 0x1, UPT ;  /* 0x000000010900788c */ /* 0x000fca000bf45270 */
[----:B0-----:R-:W2:Y:S02]  /*33b0*/  LDS.128 R4, [R4] ;  /* 0x0000000004047984 */ /* 0x001ea40000000c00 */
[----:B--2---:R-:W-:-:S05]  /*33c0*/  FFMA R7, R33, R4, R10 ;  /* 0x0000000421077223 */ /* 0x004fca000000000a */
[----:B------:R2:W-:Y:S01]  /*33d0*/  STL [R8], R7 ;  /* 0x0000000708007387 */ /* 0x0005e20000100800 */
[----:B------:R-:W-:Y:S05]  /*33e0*/  BRA.U !UP2, `(.L_x_36) ;  /* 0x000000010a207547 */ /* 0x000fea000b800000 */
[----:B------:R-:W3:Y:S01]  /*33f0*/  LDL R4, [R8+0x4] ;  /* 0x0000040008047983 */ /* 0x000ee20000100800 */
[----:B------:R-:W-:Y:S01]  /*3400*/  UISETP.NE.AND UP2, UPT, UR9, 0x2, UPT ;  /* 0x000000020900788c */ /* 0x000fe2000bf45270 */
[----:B---3--:R-:W-:-:S05]  /*3410*/  FFMA R5, R33, R5, R4 ;  /* 0x0000000521057223 */ /* 0x008fca0000000004 */
[----:B------:R4:W-:Y:S03]  /*3420*/  STL [R8+0x4], R5 ;  /* 0x0000040508007387 */ /* 0x0009e60000100800 */
[----:B------:R-:W-:Y:S05]  /*3430*/  BRA.U !UP2, `(.L_x_36) ;  /* 0x000000010a0c7547 */ /* 0x000fea000b800000 */
[----:B------:R-:W4:Y:S02]  /*3440*/  LDL R4, [R8+0x8] ;  /* 0x0000080008047983 */ /* 0x000f240000100800 */
[----:B----4-:R-:W-:-:S05]  /*3450*/  FFMA R5, R33, R6, R4 ;  /* 0x0000000621057223 */ /* 0x010fca0000000004 */
[----:B------:R0:W-:Y:S02]  /*3460*/  STL [R8+0x8], R5 ;  /* 0x0000080508007387 */ /* 0x0001e40000100800 */
.L_x_36:
[----:B-1----:R-:W-:Y:S01]  /*3470*/  HFMA2 R14, -RZ, RZ, 0, 0 ;  /* 0x00000000ff0e7431 */ /* 0x002fe200000001ff */
[----:B------:R-:W-:Y:S06]  /*3480*/  BRA.U !UP0, `(.L_x_39) ;  /* 0x0000000108c07547 */ /* 0x000fec000b800000 */
[----:B------:R-:W-:-:S07]  /*3490*/  MOV R24, RZ ;  /* 0x000000ff00187202 */ /* 0x000fce0000000f00 */
.L_x_40:
[----:B0-2---:R-:W0:Y:S01]  /*34a0*/  LDC.64 R12, c[0x0][0x3b8] ;  /* 0x0000ee00ff0c7b82 */ /* 0x005e220000000a00 */
[----:B------:R-:W-:Y:S01]  /*34b0*/  IADD3 R14, PT, PT, R31, R24, RZ ;  /* 0x000000181f0e7210 */ /* 0x000fe20007ffe0ff */
[----:B------:R-:W-:-:S03]  /*34c0*/  IMAD R25, R24, 0x4, R1 ;  /* 0x0000000418197824 */ /* 0x000fc600078e0201 */
[----:B------:R-:W-:Y:S02]  /*34d0*/  IADD3 R14, P0, PT, R14, UR12, RZ ;  /* 0x0000000c0e0e7c10 */ /* 0x000fe4000ff1e0ff */
[----:B--2-4-:R-:W2:Y:S04]  /*34e0*/  LDL.128 R4, [R25] ;  /* 0x0000000019047983 */ /* 0x014ea80000100c00 */
[----:B---3--:R-:W3:Y:S04]  /*34f0*/  LDL.128 R8, [R25+0x10] ;  /* 0x0000100019087983 */ /* 0x008ee80000100c00 */
[----:B------:R1:W4:Y:S01]  /*3500*/  LDL.128 R16, [R25+0x30] ;  /* 0x0000300019107983 */ /* 0x0003220000100c00 */
[----:B0-----:R-:W-:-:S02]  /*3510*/  LEA R26, P1, R14, R12, 0x2 ;  /* 0x0000000c0e1a7211 */ /* 0x001fc400078210ff */
[----:B------:R-:W-:-:S04]  /*3520*/  IADD3.X R12, PT, PT, RZ, UR13, RZ, P0, !PT ;  /* 0x0000000dff0c7c10 */ /* 0x000fc800087fe4ff */
[----:B------:R-:W-:Y:S02]  /*3530*/  LEA.HI.X R27, R14, R13, R12, 0x2, P1 ;  /* 0x0000000d0e1b7211 */ /* 0x000fe400008f140c */
[----:B------:R-:W1:Y:S01]  /*3540*/  LDL.128 R12, [R25+0x20] ;  /* 0x00002000190c7983 */ /* 0x000e620000100c00 */
[----:B------:R-:W-:-:S05]  /*3550*/  VIADD R24, R24, 0x10 ;  /* 0x0000001018187836 */ /* 0x000fca0000000000 */
[----:B------:R-:W-:Y:S01]  /*3560*/  ISETP.NE.AND P0, PT, R24, UR16, PT ;  /* 0x0000001018007c0c */ /* 0x000fe2000bf05270 */
[C---:B--2---:R-:W-:Y:S01]  /*3570*/  FMUL R35, R33.reuse, R4 ;  /* 0x0000000421237220 */ /* 0x044fe20000400000 */
[C---:B------:R-:W-:Y:S01]  /*3580*/  FMUL R5, R33.reuse, R5 ;  /* 0x0000000521057220 */ /* 0x040fe20000400000 */
[C---:B------:R-:W-:Y:S01]  /*3590*/  FMUL R37, R33.reuse, R6 ;  /* 0x0000000621257220 */ /* 0x040fe20000400000 */
[C---:B------:R-:W-:Y:S01]  /*35a0*/  FMUL R7, R33.reuse, R7 ;  /* 0x0000000721077220 */ /* 0x040fe20000400000 */
[C---:B---3--:R-:W-:Y:S01]  /*35b0*/  FMUL R8, R33.reuse, R8 ;  /* 0x0000000821087220 */ /* 0x048fe20000400000 */
[----:B------:R-:W-:Y:S01]  /*35c0*/  REDG.E.ADD.F32.FTZ.RN.STRONG.GPU desc[UR10][R26.64], R35 ;  /* 0x000000231a0079a6 */ /* 0x000fe2000c12f30a */
[C---:B------:R-:W-:Y:S01]  /*35d0*/  FMUL R9, R33.reuse, R9 ;  /* 0x0000000921097220 */ /* 0x040fe20000400000 */
[C---:B------:R-:W-:Y:S02]  /*35e0*/  FMUL R11, R33.reuse, R11 ;  /* 0x0000000b210b7220 */ /* 0x040fe40000400000 */
[----:B------:R0:W-:Y:S04]  /*35f0*/  REDG.E.ADD.F32.FTZ.RN.STRONG.GPU desc[UR10][R26.64+0x4], R5 ;  /* 0x000004051a0079a6 */ /* 0x0001e8000c12f30a */
[----:B------:R-:W-:Y:S04]  /*3600*/  REDG.E.ADD.F32.FTZ.RN.STRONG.GPU desc[UR10][R26.64+0x8], R37 ;  /* 0x000008251a0079a6 */ /* 0x000fe8000c12f30a */
[----:B------:R2:W-:Y:S01]  /*3610*/  REDG.E.ADD.F32.FTZ.RN.STRONG.GPU desc[UR10][R26.64+0xc], R7 ;  /* 0x00000c071a0079a6 */ /* 0x0005e2000c12f30a */
[----:B0-----:R-:W-:-:S03]  /*3620*/  FMUL R5, R33, R10 ;  /* 0x0000000a21057220 */ /* 0x001fc60000400000 */
[----:B------:R-:W-:Y:S01]  /*3630*/  REDG.E.ADD.F32.FTZ.RN.STRONG.GPU desc[UR10][R26.64+0x10], R8 ;  /* 0x000010081a0079a6 */ /* 0x000fe2000c12f30a */
[C---:B-1----:R-:W-:Y:S01]  /*3640*/  FMUL R25, R33.reuse, R12 ;  /* 0x0000000c21197220 */ /* 0x042fe20000400000 */
[C---:B------:R-:W-:Y:S02]  /*3650*/  FMUL R13, R33.reuse, R13 ;  /* 0x0000000d210d7220 */ /* 0x040fe40000400000 */
[----:B------:R0:W-:Y:S01]  /*3660*/  REDG.E.ADD.F32.FTZ.RN.STRONG.GPU desc[UR10][R26.64+0x14], R9 ;  /* 0x000014091a0079a6 */ /* 0x0001e2000c12f30a */
[C---:B------:R-:W-:Y:S01]  /*3670*/  FMUL R15, R33.reuse, R15 ;  /* 0x0000000f210f7220 */ /* 0x040fe20000400000 */
[C---:B--2---:R-:W-:Y:S02]  /*3680*/  FMUL R7, R33.reuse, R14 ;  /* 0x0000000e21077220 */ /* 0x044fe40000400000 */
[----:B------:R1:W-:Y:S01]  /*3690*/  REDG.E.ADD.F32.FTZ.RN.STRONG.GPU desc[UR10][R26.64+0x18], R5 ;  /* 0x000018051a0079a6 */ /* 0x0003e2000c12f30a */
[----:B----4-:R-:W-:-:S03]  /*36a0*/  FMUL R17, R33, R17 ;  /* 0x0000001121117220 */ /* 0x010fc60000400000 */
[----:B------:R2:W-:Y:S01]  /*36b0*/  REDG.E.ADD.F32.FTZ.RN.STRONG.GPU desc[UR10][R26.64+0x1c], R11 ;  /* 0x00001c0b1a0079a6 */ /* 0x0005e2000c12f30a */
[C---:B------:R-:W-:Y:S01]  /*36c0*/  FMUL R19, R33.reuse, R19 ;  /* 0x0000001321137220 */ /* 0x040fe20000400000 */
[C---:B0-----:R-:W-:Y:S02]  /*36d0*/  FMUL R9, R33.reuse, R16 ;  /* 0x0000001021097220 */ /* 0x041fe40000400000 */
        /* <DEDUP_REMOVED lines=11> */
.L_x_39:
[----:B------:R-:W-:Y:S05]  /*3790*/  BRA.U !UP1, `(.L_x_18) ;  /* 0x0000000509587547 */ /* 0x000fea000b800000 */
[----:B------:R-:W1:Y:S01]  /*37a0*/  LDCU UR4, c[0x0][0x3cc] ;  /* 0x00007980ff0477ac */ /* 0x000e620008000800 */
[----:B------:R-:W-:Y:S02]  /*37b0*/  UISETP.NE.AND UP1, UPT, UR8, URZ, UPT ;  /* 0x000000ff0800728c */ /* 0x000fe4000bf25270 */
[----:B-1----:R-:W-:-:S04]  /*37c0*/  ULOP3.LUT UR4, UR4, 0xf, URZ, 0xc0, !UPT ;  /* 0x0000000f04047892 */ /* 0x002fc8000f8ec0ff */
[----:B------:R-:W-:-:S04]  /*37d0*/  UIADD3 UR4, UPT, UPT, UR4, -0x1, URZ ;  /* 0xffffffff04047890 */ /* 0x000fc8000fffe0ff */
[----:B------:R-:W-:-:S09]  /*37e0*/  UISETP.GE.U32.AND UP0, UPT, UR4, 0x7, UPT ;  /* 0x000000070400788c */ /* 0x000fd2000bf06070 */
[----:B------:R-:W-:Y:S05]  /*37f0*/  BRA.U !UP0, `(.L_x_41) ;  /* 0x0000000108787547 */ /* 0x000fea000b800000 */
[----:B0-2---:R-:W-:Y:S01]  /*3800*/  LEA R15, R14, R1, 0x2 ;  /* 0x000000010e0f7211 */ /* 0x005fe200078e10ff */
[----:B------:R-:W0:Y:S04]  /*3810*/  LDC.64 R12, c[0x0][0x3b8] ;  /* 0x0000ee00ff0c7b82 */ /* 0x000e280000000a00 */
[----:B----4-:R-:W2:Y:S04]  /*3820*/  LDL.128 R4, [R15] ;  /* 0x000000000f047983 */ /* 0x010ea80000100c00 */
[----:B---3--:R1:W3:Y:S01]  /*3830*/  LDL.128 R8, [R15+0x10] ;  /* 0x000010000f087983 */ /* 0x0082e20000100c00 */
[----:B------:R-:W-:-:S05]  /*3840*/  IMAD.IADD R16, R31, 0x1, R14 ;  /* 0x000000011f107824 */ /* 0x000fca00078e020e */
[----:B------:R-:W-:-:S04]  /*3850*/  IADD3 R17, P0, PT, R16, UR12, RZ ;  /* 0x0000000c10117c10 */ /* 0x000fc8000ff1e0ff */
[----:B------:R-:W-:Y:S02]  /*3860*/  IADD3.X R18, PT, PT, RZ, UR13, RZ, P0, !PT ;  /* 0x0000000dff127c10 */ /* 0x000fe400087fe4ff */
[----:B0-----:R-:W-:-:S04]  /*3870*/  LEA R16, P0, R17, R12, 0x2 ;  /* 0x0000000c11107211 */ /* 0x001fc800078010ff */
[----:B------:R-:W-:Y:S01]  /*3880*/  LEA.HI.X R17, R17, R13, R18, 0x2, P0 ;  /* 0x0000000d11117211 */ /* 0x000fe200000f1412 */
[----:B--2---:R-:W-:Y:S01]  /*3890*/  FMUL R19, R33, R4 ;  /* 0x0000000421137220 */ /* 0x004fe20000400000 */
[----:B------:R-:W-:-:S04]  /*38a0*/  IADD3 R4, P0, P1, R14, UR12, R31 ;  /* 0x0000000c0e047c10 */ /* 0x000fc8000f91e01f */
[----:B------:R-:W-:Y:S01]  /*38b0*/  IADD3.X R18, PT, PT, RZ, UR13, RZ, P0, P1 ;  /* 0x0000000dff127c10 */ /* 0x000fe200087e24ff */
[C---:B------:R-:W-:Y:S01]  /*38c0*/  FMUL R5, R33.reuse, R5 ;  /* 0x0000000521057220 */ /* 0x040fe20000400000 */
[C---:B------:R-:W-:Y:S01]  /*38d0*/  LEA R12, P0, R4.reuse, R12, 0x2 ;  /* 0x0000000c040c7211 */ /* 0x040fe200078010ff */
[C---:B-1----:R-:W-:Y:S01]  /*38e0*/  FMUL R15, R33.reuse, R6 ;  /* 0x00000006210f7220 */ /* 0x042fe20000400000 */
[C---:B------:R-:W-:Y:S01]  /*38f0*/  FMUL R7, R33.reuse, R7 ;  /* 0x0000000721077220 */ /* 0x040fe20000400000 */
[C---:B---3--:R-:W-:Y:S01]  /*3900*/  FMUL R25, R33.reuse, R8 ;  /* 0x0000000821197220 */ /* 0x048fe20000400000 */
[----:B------:R-:W-:Y:S01]  /*3910*/  LEA.HI.X R13, R4, R13, R18, 0x2, P0 ;  /* 0x0000000d040d7211 */ /* 0x000fe200000f1412 */
[----:B------:R0:W-:Y:S01]  /*3920*/  REDG.E.ADD.F32.FTZ.RN.STRONG.GPU desc[UR10][R16.64], R19 ;  /* 0x00000013100079a6 */ /* 0x0001e2000c12f30a */
        /* <DEDUP_REMOVED lines=11> */
.L_x_41:
[----:B------:R-:W-:Y:S05]  /*39e0*/  BRA.U !UP1, `(.L_x_18) ;  /* 0x0000000109c47547 */ /* 0x000fea000b800000 */
[----:B------:R-:W-:Y:S02]  /*39f0*/  UIADD3 UR4, UPT, UPT, UR8, -0x1, URZ ;  /* 0xffffffff08047890 */ /* 0x000fe4000fffe0ff */
[----:B------:R-:W-:Y:S02]  /*3a00*/  UISETP.NE.AND UP1, UPT, UR9, URZ, UPT ;  /* 0x000000ff0900728c */ /* 0x000fe4000bf25270 */
[----:B------:R-:W-:-:S09]  /*3a10*/  UISETP.GE.U32.AND UP0, UPT, UR4, 0x3, UPT ;  /* 0x000000030400788c */ /* 0x000fd2000bf06070 */
[----:B------:R-:W-:Y:S05]  /*3a20*/  BRA.U !UP0, `(.L_x_42) ;  /* 0x0000000108547547 */ /* 0x000fea000b800000 */
[C---:B------:R-:W-:Y:S01]  /*3a30*/  IMAD R4, R14.reuse, 0x4, R1 ;  /* 0x000000040e047824 */ /* 0x040fe200078e0201 */
[----:B01234-:R-:W0:Y:S05]  /*3a40*/  LDC.64 R8, c[0x0][0x3b8] ;  /* 0x0000ee00ff087b82 */ /* 0x01fe2a0000000a00 */
        /* <DEDUP_REMOVED lines=19> */
.L_x_42:
[----:B------:R-:W-:Y:S05]  /*3b80*/  BRA.U !UP1, `(.L_x_18) ;  /* 0x00000001095c7547 */ /* 0x000fea000b800000 */
[----:B0-----:R-:W-:Y:S01]  /*3b90*/  LEA R10, R14, R1, 0x2 ;  /* 0x000000010e0a7211 */ /* 0x001fe200078e10ff */
[----:B-12-4-:R-:W0:Y:S04]  /*3ba0*/  LDC.64 R4, c[0x0][0x3b8] ;  /* 0x0000ee00ff047b82 */ /* 0x016e280000000a00 */
[----:B------:R-:W2:Y:S01]  /*3bb0*/  LDL.64 R6, [R10] ;  /* 0x000000000a067983 */ /* 0x000ea20000100a00 */
[----:B---3--:R-:W-:-:S04]  /*3bc0*/  IADD3 R8, PT, PT, R31, R14, RZ ;  /* 0x0000000e1f087210 */ /* 0x008fc80007ffe0ff */
        /* <DEDUP_REMOVED lines=11> */
[----:B------:R-:W-:-:S04]  /*3c80*/  IADD3.X R6, PT, PT, RZ, UR13, RZ, P0, P1 ;  /* 0x0000000dff067c10 */ /* 0x000fc800087e24ff */
[----:B------:R-:W-:-:S05]  /*3c90*/  LEA.HI.X R5, R14, R5, R6, 0x2, P2 ;  /* 0x000000050e057211 */ /* 0x000fca00010f1406 */
[----:B------:R1:W-:Y:S01]  /*3ca0*/  REDG.E.ADD.F32.FTZ.RN.STRONG.GPU desc[UR10][R4.64+0x4], R7 ;  /* 0x00000407040079a6 */ /* 0x0003e2000c12f30a */
[----:B------:R-:W-:-:S09]  /*3cb0*/  UISETP.NE.AND UP0, UPT, UR9, 0x2, UPT ;  /* 0x000000020900788c */ /* 0x000fd2000bf05270 */
[----:B------:R-:W-:Y:S05]  /*3cc0*/  BRA.U !UP0, `(.L_x_18) ;  /* 0x00000001080c7547 */ /* 0x000fea000b800000 */
[----:B------:R-:W2:Y:S02]  /*3cd0*/  LDL R10, [R10+0x8] ;  /* 0x000008000a0a7983 */ /* 0x000ea40000100800 */
[----:B--2---:R-:W-:-:S05]  /*3ce0*/  FMUL R33, R33, R10 ;  /* 0x0000000a21217220 */ /* 0x004fca0000400000 */
[----:B------:R2:W-:Y:S02]  /*3cf0*/  REDG.E.ADD.F32.FTZ.RN.STRONG.GPU desc[UR10][R4.64+0x8], R33 ;  /* 0x00000821040079a6 */ /* 0x0005e4000c12f30a */
.L_x_18:
[----:B------:R-:W-:-:S04]  /*3d00*/  IADD3 R23, PT, PT, R23, 0x1, RZ ;  /* 0x0000000117177810 */ /* 0x000fc80007ffe0ff */
[----:B------:R-:W-:-:S13]  /*3d10*/  ISETP.NE.AND P0, PT, R23, 0x20, PT ;  /* 0x000000201700780c */ /* 0x000fda0003f05270 */
[----:B------:R-:W-:Y:S05]  /*3d20*/  @P0 BRA `(.L_x_43) ;  /* 0xffffffd800d00947 */ /* 0x000fea000383ffff */
.L_x_17:
[----:B------:R-:W0:Y:S01]  /*3d30*/  LDCU UR4, c[0x0][0x3c8] ;  /* 0x00007900ff0477ac */ /* 0x000e220008000800 */
[----:B------:R-:W-:Y:S01]  /*3d40*/  IADD3 R28, PT, PT, R28, 0x1, RZ ;  /* 0x000000011c1c7810 */ /* 0x000fe20007ffe0ff */
[----:B0-----:R-:W-:-:S04]  /*3d50*/  UIADD3 UR4, UPT, UPT, UR4, 0x1f, URZ ;  /* 0x0000001f04047890 */ /* 0x001fc8000fffe0ff */
[----:B------:R-:W-:Y:S01]  /*3d60*/  USHF.R.U32.HI UR4, URZ, 0x5, UR4 ;  /* 0x00000005ff047899 */ /* 0x000fe20008011604 */
[----:B------:R-:W-:Y:S05]  /*3d70*/  BAR.SYNC.DEFER_BLOCKING 0x0 ;  /* 0x0000000000007b1d */ /* 0x000fea0000010000 */
[----:B------:R-:W-:-:S13]  /*3d80*/  ISETP.NE.AND P0, PT, R28, UR4, PT ;  /* 0x000000041c007c0c */ /* 0x000fda000bf05270 */
[----:B------:R-:W-:Y:S05]  /*3d90*/  @P0 BRA `(.L_x_44) ;  /* 0xffffffd400e80947 */ /* 0x000fea000383ffff */
[----:B-12-4-:R-:W0:Y:S02]  /*3da0*/  LDC R5, c[0x0][0x3cc] ;  /* 0x0000f300ff057b82 */ /* 0x016e240000000800 */
[----:B0-----:R-:W-:-:S13]  /*3db0*/  ISETP.GE.AND P0, PT, R5, 0x1, PT ;  /* 0x000000010500780c */ /* 0x001fda0003f06270 */
[----:B------:R-:W-:Y:S05]  /*3dc0*/  @!P0 EXIT ;  /* 0x000000000000894d */ /* 0x000fea0003800000 */
[----:B------:R-:W0:Y:S01]  /*3dd0*/  LDCU UR4, c[0x0][0x3cc] ;  /* 0x00007980ff0477ac */ /* 0x000e220008000800 */
[----:B------:R-:W-:Y:S02]  /*3de0*/  IMAD R20, R20, R5, RZ ;  /* 0x0000000514147224 */ /* 0x000fe400078e02ff */
[----:B------:R-:W-:Y:S01]  /*3df0*/  IMAD.MOV.U32 R3, RZ, RZ, RZ ;  /* 0x000000ffff037224 */ /* 0x000fe200078e00ff */
[----:B0-----:R-:W-:-:S04]  /*3e00*/  UIADD3 UR5, UPT, UPT, UR4, -0x1, URZ ;  /* 0xffffffff04057890 */ /* 0x001fc8000fffe0ff */
[----:B------:R-:W-:-:S09]  /*3e10*/  UISETP.GE.U32.AND UP0, UPT, UR5, 0xf, UPT ;  /* 0x0000000f0500788c */ /* 0x000fd2000bf06070 */
[----:B------:R-:W-:Y:S05]  /*3e20*/  BRA.U !UP0, `(.L_x_45) ;  /* 0x0000000108987547 */ /* 0x000fea000b800000 */
[----:B------:R-:W0:Y:S01]  /*3e30*/  LDCU.64 UR6, c[0x0][0x3b0] ;  /* 0x00007600ff0677ac */ /* 0x000e220008000a00 */
[----:B------:R-:W-:Y:S02]  /*3e40*/  IADD3 R24, P0, PT, R20, UR12, RZ ;  /* 0x0000000c14187c10 */ /* 0x000fe4000ff1e0ff */
[----:B------:R-:W-:Y:S02]  /*3e50*/  LOP3.LUT R25, R5, 0x7ffffff0, RZ, 0xc0, !PT ;  /* 0x7ffffff005197812 */ /* 0x000fe400078ec0ff */
[----:B------:R-:W-:Y:S02]  /*3e60*/  IADD3.X R3, PT, PT, RZ, UR13, RZ, P0, !PT ;  /* 0x0000000dff037c10 */ /* 0x000fe400087fe4ff */
[----:B------:R-:W-:Y:S02]  /*3e70*/  IADD3 R22, PT, PT, -R25, RZ, RZ ;  /* 0x000000ff19167210 */ /* 0x000fe40007ffe1ff */
[----:B0-----:R-:W-:-:S04]  /*3e80*/  LEA R23, P1, R24, UR6, 0x2 ;  /* 0x0000000618177c11 */ /* 0x001fc8000f8210ff */
[----:B------:R-:W-:Y:S02]  /*3e90*/  IADD3 R23, P0, PT, R23, 0x20, RZ ;  /* 0x0000002017177810 */ /* 0x000fe40007f1e0ff */
[----:B------:R-:W-:-:S05]  /*3ea0*/  LEA.HI.X R24, R24, UR7, R3, 0x2, P1 ;  /* 0x0000000718187c11 */ /* 0x000fca00088f1403 */
[----:B------:R-:W-:-:S07]  /*3eb0*/  IMAD.X R24, RZ, RZ, R24, P0 ;  /* 0x000000ffff187224 */ /* 0x000fce00000e0618 */
.L_x_46:
[----:B0-----:R-:W2:Y:S04]  /*3ec0*/  LDL.128 R4, [R21+-0x20] ;  /* 0xffffe00015047983 */ /* 0x001ea80000100c00 */
[----:B---3--:R-:W3:Y:S04]  /*3ed0*/  LDL.128 R8, [R21+-0x10] ;  /* 0xfffff00015087983 */ /* 0x008ee80000100c00 */
[----:B------:R-:W4:Y:S04]  /*3ee0*/  LDL.128 R12, [R21] ;  /* 0x00000000150c7983 */ /* 0x000f280000100c00 */
[----:B------:R0:W4:Y:S01]  /*3ef0*/  LDL.128 R16, [R21+0x10] ;  /* 0x0000100015107983 */ /* 0x0001220000100c00 */
[----:B------:R-:W-:Y:S01]  /*3f00*/  MOV R2, R23 ;  /* 0x0000001700027202 */ /* 0x000fe20000000f00 */
[----:B------:R-:W-:Y:S01]  /*3f10*/  VIADD R22, R22, 0x10 ;  /* 0x0000001016167836 */ /* 0x000fe20000000000 */
[----:B------:R-:W-:-:S02]  /*3f20*/  MOV R3, R24 ;  /* 0x0000001800037202 */ /* 0x000fc40000000f00 */
[----:B------:R-:W-:Y:S02]  /*3f30*/  IADD3 R23, P1, PT, R2, 0x40, RZ ;  /* 0x0000004002177810 */ /* 0x000fe40007f3e0ff */
[----:B------:R-:W-:Y:S02]  /*3f40*/  ISETP.NE.AND P0, PT, R22, RZ, PT ;  /* 0x000000ff1600720c */ /* 0x000fe40003f05270 */
[----:B------:R-:W-:Y:S02]  /*3f50*/  IADD3.X R24, PT, PT, RZ, R3, RZ, P1, !PT ;  /* 0x00000003ff187210 */ /* 0x000fe40000ffe4ff */
[----:B0-----:R-:W-:Y:S01]  /*3f60*/  IADD3 R21, PT, PT, R21, 0x40, RZ ;  /* 0x0000004015157810 */ /* 0x001fe20007ffe0ff */
[----:B--2---:R0:W-:Y:S04]  /*3f70*/  STG.E desc[UR10][R2.64+-0x20], R4 ;  /* 0xffffe00402007986 */ /* 0x0041e8000c10190a */
[----:B------:R0:W-:Y:S04]  /*3f80*/  STG.E desc[UR10][R2.64+-0x1c], R5 ;  /* 0xffffe40502007986 */ /* 0x0001e8000c10190a */
[----:B------:R0:W-:Y:S04]  /*3f90*/  STG.E desc[UR10][R2.64+-0x18], R6 ;  /* 0xffffe80602007986 */ /* 0x0001e8000c10190a */
[----:B------:R0:W-:Y:S04]  /*3fa0*/  STG.E desc[UR10][R2.64+-0x14], R7 ;  /* 0xffffec0702007986 */ /* 0x0001e8000c10190a */
[----:B---3--:R0:W-:Y:S04]  /*3fb0*/  STG.E desc[UR10][R2.64+-0x10], R8 ;  /* 0xfffff00802007986 */ /* 0x0081e8000c10190a */
[----:B------:R0:W-:Y:S04]  /*3fc0*/  STG.E desc[UR10][R2.64+-0xc], R9 ;  /* 0xfffff40902007986 */ /* 0x0001e8000c10190a */
[----:B------:R0:W-:Y:S04]  /*3fd0*/  STG.E desc[UR10][R2.64+-0x8], R10 ;  /* 0xfffff80a02007986 */ /* 0x0001e8000c10190a */
[----:B------:R0:W-:Y:S04]  /*3fe0*/  STG.E desc[UR10][R2.64+-0x4], R11 ;  /* 0xfffffc0b02007986 */ /* 0x0001e8000c10190a */
[----:B----4-:R0:W-:Y:S04]  /*3ff0*/  STG.E desc[UR10][R2.64], R12 ;  /* 0x0000000c02007986 */ /* 0x0101e8000c10190a */
[----:B------:R0:W-:Y:S04]  /*4000*/  STG.E desc[UR10][R2.64+0x4], R13 ;  /* 0x0000040d02007986 */ /* 0x0001e8000c10190a */
[----:B------:R0:W-:Y:S04]  /*4010*/  STG.E desc[UR10][R2.64+0x8], R14 ;  /* 0x0000080e02007986 */ /* 0x0001e8000c10190a */
[----:B------:R0:W-:Y:S04]  /*4020*/  STG.E desc[UR10][R2.64+0xc], R15 ;  /* 0x00000c0f02007986 */ /* 0x0001e8000c10190a */
[----:B------:R0:W-:Y:S04]  /*4030*/  STG.E desc[UR10][R2.64+0x10], R16 ;  /* 0x0000101002007986 */ /* 0x0001e8000c10190a */
[----:B------:R0:W-:Y:S04]  /*4040*/  STG.E desc[UR10][R2.64+0x14], R17 ;  /* 0x0000141102007986 */ /* 0x0001e8000c10190a */
[----:B------:R0:W-:Y:S04]  /*4050*/  STG.E desc[UR10][R2.64+0x18], R18 ;  /* 0x0000181202007986 */ /* 0x0001e8000c10190a */
[----:B------:R0:W-:Y:S01]  /*4060*/  STG.E desc[UR10][R2.64+0x1c], R19 ;  /* 0x00001c1302007986 */ /* 0x0001e2000c10190a */
[----:B------:R-:W-:Y:S05]  /*4070*/  @P0 BRA `(.L_x_46) ;  /* 0xfffffffc00900947 */ /* 0x000fea000383ffff */
[----:B0-----:R-:W-:-:S07]  /*4080*/  IMAD.MOV.U32 R3, RZ, RZ, R25 ;  /* 0x000000ffff037224 */ /* 0x001fce00078e0019 */
.L_x_45:
[----:B------:R-:W-:-:S06]  /*4090*/  ULOP3.LUT UR4, UR4, 0xf, URZ, 0xc0, !UPT ;  /* 0x0000000f04047892 */ /* 0x000fcc000f8ec0ff */
[----:B------:R-:W-:-:S13]  /*40a0*/  ISETP.NE.AND P0, PT, RZ, UR4, PT ;  /* 0x00000004ff007c0c */ /* 0x000fda000bf05270 */
[----:B------:R-:W-:Y:S05]  /*40b0*/  @!P0 EXIT ;  /* 0x000000000000894d */ /* 0x000fea0003800000 */
[----:B------:R-:W-:Y:S01]  /*40c0*/  UISETP.GE.U32.AND UP0, UPT, UR4, 0x8, UPT ;  /* 0x000000080400788c */ /* 0x000fe2000bf06070 */
[----:B------:R-:W-:-:S08]  /*40d0*/  ISETP.NE.AND P0, PT, RZ, UR8, PT ;  /* 0x00000008ff007c0c */ /* 0x000fd0000bf05270 */
[----:B------:R-:W-:Y:S05]  /*40e0*/  BRA.U !UP0, `(.L_x_47) ;  /* 0x0000000108587547 */ /* 0x000fea000b800000 */
[----:B------:R-:W-:Y:S01]  /*40f0*/  LEA R2, R3, R0, 0x2 ;  /* 0x0000000003027211 */ /* 0x000fe200078e10ff */
[----:B------:R-:W0:Y:S04]  /*4100*/  LDCU.64 UR4, c[0x0][0x3b0] ;  /* 0x00007600ff0477ac */ /* 0x000e280008000a00 */
[----:B---3--:R-:W2:Y:S04]  /*4110*/  LDL.128 R8, [R2] ;  /* 0x0000000002087983 */ /* 0x008ea80000100c00 */
[----:B------:R-:W3:Y:S01]  /*4120*/  LDL.128 R4, [R2+0x10] ;  /* 0x0000100002047983 */ /* 0x000ee20000100c00 */
[----:B------:R-:W-:-:S02]  /*4130*/  IADD3 R12, PT, PT, R20, R3, RZ ;  /* 0x00000003140c7210 */ /* 0x000fc40007ffe0ff */
[C---:B------:R-:W-:Y:S02]  /*4140*/  IADD3 R13, P2, P3, R3.reuse, UR12, R20 ;  /* 0x0000000c030d7c10 */ /* 0x040fe4000fb5e014 */
[----:B------:R-:W-:Y:S02]  /*4150*/  IADD3 R15, P1, PT, R12, UR12, RZ ;  /* 0x0000000c0c0f7c10 */ /* 0x000fe4000ff3e0ff */
[----:B------:R-:W-:Y:S02]  /*4160*/  IADD3.X R16, PT, PT, RZ, UR13, RZ, P2, P3 ;  /* 0x0000000dff107c10 */ /* 0x000fe400097e64ff */
[----:B------:R-:W-:Y:S01]  /*4170*/  IADD3 R3, PT, PT, R3, 0x8, RZ ;  /* 0x0000000803037810 */ /* 0x000fe20007ffe0ff */
[----:B------:R-:W-:Y:S01]  /*4180*/  IMAD.X R18, RZ, RZ, UR13, P1 ;  /* 0x0000000dff127e24 */ /* 0x000fe200088e06ff */
[----:B0-----:R-:W-:Y:S02]  /*4190*/  LEA R14, P1, R15, UR4, 0x2 ;  /* 0x000000040f0e7c11 */ /* 0x001fe4000f8210ff */
[----:B------:R-:W-:-:S02]  /*41a0*/  LEA R12, P2, R13, UR4, 0x2 ;  /* 0x000000040d0c7c11 */ /* 0x000fc4000f8410ff */
[----:B------:R-:W-:Y:S02]  /*41b0*/  LEA.HI.X R15, R15, UR5, R18, 0x2, P1 ;  /* 0x000000050f0f7c11 */ /* 0x000fe400088f1412 */
[----:B------:R-:W-:-:S03]  /*41c0*/  LEA.HI.X R13, R13, UR5, R16, 0x2, P2 ;  /* 0x000000050d0d7c11 */ /* 0x000fc600090f1410 */
[----:B--2---:R0:W-:Y:S04]  /*41d0*/  STG.E desc[UR10][R14.64], R8 ;  /* 0x000000080e007986 */ /* 0x0041e8000c10190a */
[----:B------:R0:W-:Y:S04]  /*41e0*/  STG.E desc[UR10][R12.64+0x4], R9 ;  /* 0x000004090c007986 */ /* 0x0001e8000c10190a */
[----:B------:R0:W-:Y:S04]  /*41f0*/  STG.E desc[UR10][R12.64+0x8], R10 ;  /* 0x0000080a0c007986 */ /* 0x0001e8000c10190a */
[----:B------:R0:W-:Y:S04]  /*4200*/  STG.E desc[UR10][R12.64+0xc], R11 ;  /* 0x00000c0b0c007986 */ /* 0x0001e8000c10190a */
[----:B---3--:R0:W-:Y:S04]  /*4210*/  STG.E desc[UR10][R12.64+0x10], R4 ;  /* 0x000010040c007986 */ /* 0x0081e8000c10190a */
[----:B------:R0:W-:Y:S04]  /*4220*/  STG.E desc[UR10][R12.64+0x14], R5 ;  /* 0x000014050c007986 */ /* 0x0001e8000c10190a */
[----:B------:R0:W-:Y:S04]  /*4230*/  STG.E desc[UR10][R12.64+0x18], R6 ;  /* 0x000018060c007986 */ /* 0x0001e8000c10190a */
[----:B------:R0:W-:Y:S02]  /*4240*/  STG.E desc[UR10][R12.64+0x1c], R7 ;  /* 0x00001c070c007986 */ /* 0x0001e4000c10190a */
.L_x_47:
[----:B------:R-:W-:Y:S05]  /*4250*/  @!P0 EXIT ;  /* 0x000000000000894d */ /* 0x000fea0003800000 */
[----:B------:R-:W-:Y:S01]  /*4260*/  UISETP.GE.U32.AND UP0, UPT, UR8, 0x4, UPT ;  /* 0x000000040800788c */ /* 0x000fe2000bf06070 */
[----:B------:R-:W-:-:S08]  /*4270*/  ISETP.NE.AND P0, PT, RZ, UR9, PT ;  /* 0x00000009ff007c0c */ /* 0x000fd0000bf05270 */
[----:B------:R-:W-:Y:S05]  /*4280*/  BRA.U !UP0, `(.L_x_48) ;  /* 0x0000000108447547 */ /* 0x000fea000b800000 */
[C---:B0-----:R-:W-:Y:S01]  /*4290*/  LEA R4, R3.reuse, R0, 0x2 ;  /* 0x0000000003047211 */ /* 0x041fe200078e10ff */
[----:B------:R-:W0:Y:S05]  /*42a0*/  LDCU.64 UR4, c[0x0][0x3b0] ;  /* 0x00007600ff0477ac */ /* 0x000e2a0008000a00 */
[----:B------:R-:W2:Y:S01]  /*42b0*/  LDL.128 R4, [R4] ;  /* 0x0000000004047983 */ /* 0x000ea20000100c00 */
[----:B------:R-:W-:Y:S01]  /*42c0*/  IMAD.IADD R2, R20, 0x1, R3 ;  /* 0x0000000114027824 */ /* 0x000fe200078e0203 */
[C---:B---3--:R-:W-:Y:S02]  /*42d0*/  IADD3 R11, P2, P3, R3.reuse, UR12, R20 ;  /* 0x0000000c030b7c10 */ /* 0x048fe4000fb5e014 */
[----:B------:R-:W-:-:S02]  /*42e0*/  IADD3 R3, PT, PT, R3, 0x4, RZ ;  /* 0x0000000403037810 */ /* 0x000fc40007ffe0ff */
[----:B------:R-:W-:Y:S02]  /*42f0*/  IADD3 R2, P1, PT, R2, UR12, RZ ;  /* 0x0000000c02027c10 */ /* 0x000fe4000ff3e0ff */
[----:B------:R-:W-:Y:S02]  /*4300*/  IADD3.X R12, PT, PT, RZ, UR13, RZ, P2, P3 ;  /* 0x0000000dff0c7c10 */ /* 0x000fe400097e64ff */
[----:B------:R-:W-:Y:S02]  /*4310*/  IADD3.X R9, PT, PT, RZ, UR13, RZ, P1, !PT ;  /* 0x0000000dff097c10 */ /* 0x000fe40008ffe4ff */
[C---:B0-----:R-:W-:Y:S02]  /*4320*/  LEA R8, P1, R2.reuse, UR4, 0x2 ;  /* 0x0000000402087c11 */ /* 0x041fe4000f8210ff */
[----:B------:R-:W-:Y:S02]  /*4330*/  LEA R10, P2, R11, UR4, 0x2 ;  /* 0x000000040b0a7c11 */ /* 0x000fe4000f8410ff */
[----:B------:R-:W-:-:S02]  /*4340*/  LEA.HI.X R9, R2, UR5, R9, 0x2, P1 ;  /* 0x0000000502097c11 */ /* 0x000fc400088f1409 */
[----:B------:R-:W-:-:S03]  /*4350*/  LEA.HI.X R11, R11, UR5, R12, 0x2, P2 ;  /* 0x000000050b0b7c11 */ /* 0x000fc600090f140c */
[----:B--2---:R1:W-:Y:S04]  /*4360*/  STG.E desc[UR10][R8.64], R4 ;  /* 0x0000000408007986 */ /* 0x0043e8000c10190a */
[----:B------:R1:W-:Y:S04]  /*4370*/  STG.E desc[UR10][R10.64+0x4], R5 ;  /* 0x000004050a007986 */ /* 0x0003e8000c10190a */
[----:B------:R1:W-:Y:S04]  /*4380*/  STG.E desc[UR10][R10.64+0x8], R6 ;  /* 0x000008060a007986 */ /* 0x0003e8000c10190a */
[----:B------:R1:W-:Y:S02]  /*4390*/  STG.E desc[UR10][R10.64+0xc], R7 ;  /* 0x00000c070a007986 */ /* 0x0003e4000c10190a */
.L_x_48:
[----:B------:R-:W-:Y:S05]  /*43a0*/  @!P0 EXIT ;  /* 0x000000000000894d */ /* 0x000fea0003800000 */
[----:B------:R-:W2:Y:S01]  /*43b0*/  LDCU.64 UR4, c[0x0][0x3b0] ;  /* 0x00007600ff0477ac */ /* 0x000ea20008000a00 */
[----:B------:R-:W-:Y:S02]  /*43c0*/  IMAD.IADD R20, R20, 0x1, R3 ;  /* 0x0000000114147824 */ /* 0x000fe400078e0203 */
[----:B------:R-:W-:-:S03]  /*43d0*/  IMAD R0, R3, 0x4, R0 ;  /* 0x0000000403007824 */ /* 0x000fc600078e0200 */
[----:B------:R-:W-:-:S04]  /*43e0*/  IADD3 R20, P0, PT, R20, UR12, RZ ;  /* 0x0000000c14147c10 */ /* 0x000fc8000ff1e0ff */
[----:B01----:R-:W-:Y:S02]  /*43f0*/  IADD3.X R7, PT, PT, RZ, UR13, RZ, P0, !PT ;  /* 0x0000000dff077c10 */ /* 0x003fe400087fe4ff */
[----:B--2---:R-:W-:Y:S01]  /*4400*/  LEA R4, P0, R20, UR4, 0x2 ;  /* 0x0000000414047c11 */ /* 0x004fe2000f8010ff */
[----:B------:R-:W-:-:S03]  /*4410*/  UIADD3 UR4, UPT, UPT, -UR9, URZ, URZ ;  /* 0x000000ff09047290 */ /* 0x000fc6000fffe1ff */
[----:B------:R-:W-:-:S09]  /*4420*/  LEA.HI.X R7, R20, UR5, R7, 0x2, P0 ;  /* 0x0000000514077c11 */ /* 0x000fd200080f1407 */
.L_x_49:
[----:B0-----:R0:W2:Y:S01]  /*4430*/  LDL R5, [R0] ;  /* 0x0000000000057983 */ /* 0x0010a20000100800 */
[----:B------:R-:W-:Y:S01]  /*4440*/  MOV R2, R4 ;  /* 0x0000000400027202 */ /* 0x000fe20000000f00 */
[----:B------:R-:W-:Y:S01]  /*4450*/  IMAD.MOV.U32 R3, RZ, RZ, R7 ;  /* 0x000000ffff037224 */ /* 0x000fe200078e0007 */
[----:B------:R-:W-:Y:S01]  /*4460*/  UIADD3 UR4, UPT, UPT, UR4, 0x1, URZ ;  /* 0x0000000104047890 */ /* 0x000fe2000fffe0ff */
[----:B------:R-:W-:-:S03]  /*4470*/  IADD3 R4, P0, PT, R4, 0x4, RZ ;  /* 0x0000000404047810 */ /* 0x000fc60007f1e0ff */
[----:B------:R-:W-:Y:S01]  /*4480*/  UISETP.NE.AND UP0, UPT, UR4, URZ, UPT ;  /* 0x000000ff0400728c */ /* 0x000fe2000bf05270 */
[----:B0-----:R-:W-:Y:S02]  /*4490*/  IADD3 R0, PT, PT, R0, 0x4, RZ ;  /* 0x0000000400007810 */ /* 0x001fe40007ffe0ff */
[----:B------:R-:W-:Y:S01]  /*44a0*/  IADD3.X R7, PT, PT, RZ, R7, RZ, P0, !PT ;  /* 0x00000007ff077210 */ /* 0x000fe200007fe4ff */
[----:B--2---:R0:W-:Y:S05]  /*44b0*/  STG.E desc[UR10][R2.64], R5 ;  /* 0x0000000502007986 */ /* 0x0041ea000c10190a */
[----:B------:R-:W-:Y:S05]  /*44c0*/  BRA.U UP0, `(.L_x_49) ;  /* 0xfffffffd00d87547 */ /* 0x000fea000b83ffff */
[----:B------:R-:W-:Y:S05]  /*44d0*/  EXIT ;  /* 0x000000000000794d */ /* 0x000fea0003800000 */
.L_x_50:
[----:B------:R-:W-:-:S00]  /*44e0*/  BRA `(.L_x_50) ;  /* 0xfffffffc00fc7947 */ /* 0x000fc0000383ffff */
[----:B------:R-:W-:-:S00]  /*44f0*/  NOP ;  /* 0x0000000000007918 */ /* 0x000fc00000000000 */
        /* <DEDUP_REMOVED lines=8> */
.L_x_159:


//--------------------- .text._Z25flash_attention_kernel_v2PKfS0_S0_PfS1_iiiif --------------------------
	.section	.text._Z25flash_attention_kernel_v2PKfS0_S0_PfS1_iiiif,"ax",@progbits
	.align	128
        .global         _Z25flash_attention_kernel_v2PKfS0_S0_PfS1_iiiif
        .type           _Z25flash_attention_kernel_v2PKfS0_S0_PfS1_iiiif,@function
        .size           _Z25flash_attention_kernel_v2PKfS0_S0_PfS1_iiiif,(.L_x_158 - _Z25flash_attention_kernel_v2PKfS0_S0_PfS1_iiiif)
        .other          _Z25flash_attention_kernel_v2PKfS0_S0_PfS1_iiiif,@"STO_CUDA_ENTRY STV_DEFAULT"
_Z25flash_attention_kernel_v2PKfS0_S0_PfS1_iiiif:
.text._Z25flash_attention_kernel_v2PKfS0_S0_PfS1_iiiif:
[----:B------:R-:W0:Y:S01]  /*0000*/  LDC R1, c[0x0][0x37c] ;  /* 0x0000df00ff017b82 */ /* 0x000e220000000800 */
[----:B------:R-:W1:Y:S01]  /*0010*/  S2R R38, SR_CTAID.X ;  /* 0x0000000000267919 */ /* 0x000e620000002500 */
[----:B------:R-:W2:Y:S06]  /*0020*/  LDCU.64 UR8, c[0x0][0x3a8] ;  /* 0x00007500ff0877ac */ /* 0x000eac0008000a00 */
[----:B------:R-:W-:Y:S01]  /*0030*/  S2UR UR7, SR_CTAID.Y ;  /* 0x00000000000779c3 */ /* 0x000fe20000002600 */
[----:B0-----:R-:W-:Y:S01]  /*0040*/  IADD3 R1, PT, PT, R1, -0x180, RZ ;  /* 0xfffffe8001017810 */ /* 0x001fe20007ffe0ff */
[----:B------:R-:W1:Y:S01]  /*0050*/  S2R R3, SR_TID.Y ;  /* 0x0000000000037919 */ /* 0x000e620000002200 */
[----:B------:R-:W0:Y:S02]  /*0060*/  LDCU UR5, c[0x0][0x3b4] ;  /* 0x00007680ff0577ac */ /* 0x000e240008000800 */
[----:B------:R-:W-:-:S03]  /*0070*/  R2UR UR13, R1 ;  /* 0x00000000010d72ca */ /* 0x000fc600000e0000 */
[----:B------:R-:W0:Y:S02]  /*0080*/  S2UR UR4, SR_CTAID.Z ;  /* 0x00000000000479c3 */ /* 0x000e240000002700 */
[----:B0-----:R-:W-:Y:S01]  /*0090*/  UIMAD UR7, UR4, UR5, UR7 ;  /* 0x00000005040772a4 */ /* 0x001fe2000f8e0207 */
[----:B------:R-:W-:Y:S02]  /*00a0*/  R2UR UR4, R1 ;  /* 0x00000000010472ca */ /* 0x000fe400000e0000 */
[----:B-1----:R-:W-:Y:S01]  /*00b0*/  LEA R38, R38, R3, 0x4 ;  /* 0x0000000326267211 */ /* 0x002fe200078e20ff */
[----:B--2---:R-:W-:-:S03]  /*00c0*/  UIMAD UR7, UR7, UR8, URZ ;  /* 0x00000008070772a4 */ /* 0x004fc6000f8e02ff */
[----:B------:R-:W-:-:S13]  /*00d0*/  ISETP.GE.AND P0, PT, R38, UR8, PT ;  /* 0x0000000826007c0c */ /* 0x000fda000bf06270 */
[----:B------:R-:W-:Y:S05]  /*00e0*/  @P0 EXIT ;  /* 0x000000000000094d */ /* 0x000fea0003800000 */
[----:B------:R0:W-:Y:S01]  /*00f0*/  STL.128 [R1], RZ ;  /* 0x000000ff01007387 */ /* 0x0001e20000100c00 */
[----:B------:R-:W-:Y:S01]  /*0100*/  HFMA2 R37, -RZ, RZ, 0, 0 ;  /* 0x00000000ff257431 */ /* 0x000fe200000001ff */
[----:B------:R-:W-:Y:S01]  /*0110*/  MOV R36, 0xff7fffff ;  /* 0xff7fffff00247802 */ /* 0x000fe20000000f00 */
[----:B------:R-:W-:Y:S01]  /*0120*/  ULOP3.LUT UR8, UR9, 0x7ffffff0, URZ, 0xc0, !UPT ;  /* 0x7ffffff009087892 */ /* 0x000fe2000f8ec0ff */
[----:B------:R0:W-:Y:S01]  /*0130*/  STL.128 [R1+0x10], RZ ;  /* 0x000010ff01007387 */ /* 0x0001e20000100c00 */
[----:B------:R-:W-:Y:S01]  /*0140*/  UIADD3 UR9, UPT, UPT, UR4, 0x100, URZ ;  /* 0x0000010004097890 */ /* 0x000fe2000fffe0ff */
[----:B------:R-:W1:Y:S02]  /*0150*/  LDCU UR16, c[0x0][0x360] ;  /* 0x00006c00ff1077ac */ /* 0x000e640008000800 */
[----:B------:R0:W-:Y:S01]  /*0160*/  STL.128 [R1+0x20], RZ ;  /* 0x000020ff01007387 */ /* 0x0001e20000100c00 */
[----:B------:R-:W2:Y:S03]  /*0170*/  LDCU.64 UR14, c[0x0][0x358] ;  /* 0x00006b00ff0e77ac */ /* 0x000ea60008000a00 */
[----:B------:R0:W-:Y:S01]  /*0180*/  STL.128 [R1+0x30], RZ ;  /* 0x000030ff01007387 */ /* 0x0001e20000100c00 */
[----:B------:R-:W-:-:S03]  /*0190*/  UMOV UR4, URZ ;  /* 0x000000ff00047c82 */ /* 0x000fc60008000000 */
        /* <DEDUP_REMOVED lines=11> */
[----:B-12---:R0:W-:Y:S02]  /*0250*/  STL.128 [R1+0xf0], RZ ;  /* 0x0000f0ff01007387 */ /* 0x0061e40000100c00 */
.L_x_109:
[----:B-1----:R-:W1:Y:S01]  /*0260*/  S2R R0, SR_TID.Y ;  /* 0x0000000000007919 */ /* 0x002e620000002200 */
[----:B--2---:R-:W2:Y:S01]  /*0270*/  LDC R3, c[0x0][0x3ac] ;  /* 0x0000eb00ff037b82 */ /* 0x004ea20000000800 */
[----:B---3--:R-:W3:Y:S01]  /*0280*/  LDCU.64 UR10, c[0x0][0x388] ;  /* 0x00007100ff0a77ac */ /* 0x008ee20008000a00 */
[----:B------:R-:W-:Y:S01]  /*0290*/  BSSY.RECONVERGENT B0, `(.L_x_51) ;  /* 0x000002f000007945 */ /* 0x000fe20003800200 */
[----:B----4-:R-:W4:Y:S01]  /*02a0*/  LDCU.64 UR18, c[0x0][0x390] ;  /* 0x00007200ff1277ac */ /* 0x010f220008000a00 */
[----:B------:R-:W-:Y:S01]  /*02b0*/  USHF.L.U32 UR12, UR4, 0x5, URZ ;  /* 0x00000005040c7899 */ /* 0x000fe200080006ff */
[----:B--2---:R-:W-:-:S05]  /*02c0*/  IMAD R2, R3, UR7, RZ ;  /* 0x0000000703027c24 */ /* 0x004fca000f8e02ff */
[----:B------:R-:W-:Y:S02]  /*02d0*/  SHF.R.S32.HI R20, RZ, 0x1f, R2 ;  /* 0x0000001fff147819 */ /* 0x000fe40000011402 */
[----:B-1----:R-:W-:-:S13]  /*02e0*/  ISETP.GT.U32.AND P0, PT, R0, 0x1f, PT ;  /* 0x0000001f0000780c */ /* 0x002fda0003f04070 */
[----:B---34-:R-:W-:Y:S05]  /*02f0*/  @P0 BRA `(.L_x_52) ;  /* 0x0000000000a00947 */ /* 0x018fea0003800000 */
.L_x_56:
[----:B-1----:R-:W1:Y:S01]  /*0300*/  S2R R10, SR_TID.X ;  /* 0x00000000000a7919 */ /* 0x002e620000002100 */
[----:B------:R-:W1:Y:S01]  /*0310*/  LDC.64 R4, c[0x0][0x3a8] ;  /* 0x0000ea00ff047b82 */ /* 0x000e620000000a00 */
[----:B------:R-:W-:Y:S01]  /*0320*/  IADD3 R11, PT, PT, R0, UR12, RZ ;  /* 0x0000000c000b7c10 */ /* 0x000fe2000fffe0ff */
[----:B------:R-:W-:Y:S01]  /*0330*/  BSSY.RECONVERGENT B1, `(.L_x_53) ;  /* 0x0000020000017945 */ /* 0x000fe20003800200 */
[----:B-1----:R-:W-:-:S04]  /*0340*/  ISETP.GE.AND P0, PT, R10, R5, PT ;  /* 0x000000050a00720c */ /* 0x002fc80003f06270 */
[----:B------:R-:W-:-:S13]  /*0350*/  ISETP.GE.OR P0, PT, R11, R4, P0 ;  /* 0x000000040b00720c */ /* 0x000fda0000706670 */
[----:B------:R-:W-:Y:S05]  /*0360*/  @P0 BRA `(.L_x_54) ;  /* 0x0000000000700947 */ /* 0x000fea0003800000 */
[----:B------:R-:W1:Y:S01]  /*0370*/  S2R R17, SR_CgaCtaId ;  /* 0x0000000000117919 */ /* 0x000e620000008800 */
[----:B------:R-:W-:Y:S01]  /*0380*/  MOV R4, 0x400 ;  /* 0x0000040000047802 */ /* 0x000fe20000000f00 */
[----:B------:R-:W-:Y:S01]  /*0390*/  IMAD R11, R11, R5, R10 ;  /* 0x000000050b0b7224 */ /* 0x000fe200078e020a */
[----:B------:R-:W-:Y:S02]  /*03a0*/  LEA R7, R0, R10, 0x6 ;  /* 0x0000000a00077211 */ /* 0x000fe400078e30ff */
[----:B------:R-:W-:Y:S02]  /*03b0*/  IADD3 R6, PT, PT, R4, 0x2000, RZ ;  /* 0x0000200004067810 */ /* 0x000fe40007ffe0ff */
[C---:B-1----:R-:W-:Y:S02]  /*03c0*/  LEA R13, R17.reuse, R4, 0x18 ;  /* 0x00000004110d7211 */ /* 0x042fe400078ec0ff */
[----:B------:R-:W-:Y:S02]  /*03d0*/  LEA R17, R17, R6, 0x18 ;  /* 0x0000000611117211 */ /* 0x000fe400078ec0ff */
[----:B------:R-:W-:-:S07]  /*03e0*/  SHF.L.U32 R4, R7, 0x2, RZ ;  /* 0x0000000207047819 */ /* 0x000fce00000006ff */
.L_x_55:
[----:B------:R-:W-:-:S04]  /*03f0*/  IADD3 R9, P0, PT, R2, R11, RZ ;  /* 0x0000000b02097210 */ /* 0x000fc80007f1e0ff */
[----:B-1----:R-:W-:Y:S02]  /*0400*/  LEA.HI.X.SX32 R6, R11, R20, 0x1, P0 ;  /* 0x000000140b067211 */ /* 0x002fe400000f0eff */
        /* <DEDUP_REMOVED lines=8> */
[-C--:B------:R-:W-:Y:S02]  /*0490*/  IADD3 R15, PT, PT, R13, R4.reuse, RZ ;  /* 0x000000040d0f7210 */ /* 0x080fe40007ffe0ff */
[----:B------:R-:W-:Y:S02]  /*04a0*/  IADD3 R19, PT, PT, R17, R4, RZ ;  /* 0x0000000411137210 */ /* 0x000fe40007ffe0ff */
[----:B------:R-:W-:Y:S02]  /*04b0*/  IADD3 R10, PT, PT, R10, UR16, RZ ;  /* 0x000000100a0a7c10 */ /* 0x000fe4000fffe0ff */
[----:B------:R-:W-:-:S02]  /*04c0*/  MOV R21, UR16 ;  /* 0x0000001000157c02 */ /* 0x000fc40008000f00 */
[----:B------:R-:W-:Y:S02]  /*04d0*/  ISETP.GE.AND P0, PT, R10, R5, PT ;  /* 0x000000050a00720c */ /* 0x000fe40003f06270 */
[----:B------:R-:W-:Y:S02]  /*04e0*/  LEA R4, R21, R4, 0x2 ;  /* 0x0000000415047211 */ /* 0x000fe400078e10ff */
[----:B------:R-:W-:Y:S01]  /*04f0*/  IADD3 R11, PT, PT, R11, UR16, RZ ;  /* 0x000000100b0b7c10 */ /* 0x000fe2000fffe0ff */
[----:B--2---:R1:W-:Y:S04]  /*0500*/  STS [R15], R6 ;  /* 0x000000060f007388 */ /* 0x0043e80000000800 */
[----:B---3--:R1:W-:Y:S04]  /*0510*/  STS [R19], R8 ;  /* 0x0000000813007388 */ /* 0x0083e80000000800 */
[----:B------:R-:W-:Y:S05]  /*0520*/  @!P0 BRA `(.L_x_55) ;  /* 0xfffffffc00b08947 */ /* 0x000fea000383ffff */
.L_x_54:
[----:B------:R-:W-:Y:S05]  /*0530*/  BSYNC.RECONVERGENT B1 ;  /* 0x0000000000017941 */ /* 0x000fea0003800200 */
.L_x_53:
[----:B------:R-:W2:Y:S02]  /*0540*/  LDCU UR5, c[0x0][0x364] ;  /* 0x00006c80ff0577ac */ /* 0x000ea40008000800 */
[----:B--2---:R-:W-:-:S04]  /*0550*/  IADD3 R0, PT, PT, R0, UR5, RZ ;  /* 0x0000000500007c10 */ /* 0x004fc8000fffe0ff */
[----:B------:R-:W-:-:S13]  /*0560*/  ISETP.GE.U32.AND P0, PT, R0, 0x20, PT ;  /* 0x000000200000780c */ /* 0x000fda0003f06070 */
[----:B------:R-:W-:Y:S05]  /*0570*/  @!P0 BRA `(.L_x_56) ;  /* 0xfffffffc00608947 */ /* 0x000fea000383ffff */
.L_x_52:
[----:B------:R-:W-:Y:S05]  /*0580*/  BSYNC.RECONVERGENT B0 ;  /* 0x0000000000007941 */ /* 0x000fea0003800200 */
.L_x_51:
[----:B------:R-:W2:Y:S02]  /*0590*/  LDCU UR5, c[0x0][0x3ac] ;  /* 0x00007580ff0577ac */ /* 0x000ea40008000800 */
[----:B--2---:R-:W-:Y:S01]  /*05a0*/  UISETP.GE.AND UP0, UPT, UR5, 0x1, UPT ;  /* 0x000000010500788c */ /* 0x004fe2000bf06270 */
[----:B------:R-:W-:Y:S08]  /*05b0*/  BAR.SYNC.DEFER_BLOCKING 0x0 ;  /* 0x0000000000007b1d */ /* 0x000ff00000010000 */
[----:B------:R-:W-:Y:S05]  /*05c0*/  BRA.U !UP0, `(.L_x_57) ;  /* 0x0000000908a47547 */ /* 0x000fea000b800000 */
[----:B------:R-:W-:-:S05]  /*05d0*/  UMOV UR5, URZ ;  /* 0x000000ff00057c82 */ /* 0x000fca0008000000 */
.L_x_63:
[----:B--2---:R-:W2:Y:S01]  /*05e0*/  LDCU UR10, c[0x0][0x3a8] ;  /* 0x00007500ff0a77ac */ /* 0x004ea20008000800 */
[----:B-1----:R-:W-:Y:S01]  /*05f0*/  MOV R19, 0xff7fffff ;  /* 0xff7fffff00137802 */ /* 0x002fe20000000f00 */
[----:B------:R-:W-:Y:S01]  /*0600*/  UIADD3 UR6, UPT, UPT, UR12, UR5, URZ ;  /* 0x000000050c067290 */ /* 0x000fe2000fffe0ff */
[----:B--2---:R-:W-:-:S05]  /*0610*/  MOV R0, UR10 ;  /* 0x0000000a00007c02 */ /* 0x004fca0008000f00 */
[----:B------:R-:W-:-:S13]  /*0620*/  ISETP.LE.AND P0, PT, R0, UR6, PT ;  /* 0x0000000600007c0c */ /* 0x000fda000bf03270 */
[----:B------:R-:W-:Y:S05]  /*0630*/  @P0 BRA `(.L_x_58) ;  /* 0x0000000800480947 */ /* 0x000fea0003800000 */
[----:B------:R-:W1:Y:S01]  /*0640*/  LDCU UR11, c[0x0][0x3ac] ;  /* 0x00007580ff0b77ac */ /* 0x000e620008000800 */
[----:B------:R-:W2:Y:S01]  /*0650*/  S2UR UR10, SR_CgaCtaId ;  /* 0x00000000000a79c3 */ /* 0x000ea20000008800 */
[----:B------:R-:W-:Y:S02]  /*0660*/  HFMA2 R19, -RZ, RZ, 0, 0 ;  /* 0x00000000ff137431 */ /* 0x000fe400000001ff */
[----:B------:R-:W-:Y:S01]  /*0670*/  IMAD R21, R38, R3, RZ ;  /* 0x0000000326157224 */ /* 0x000fe200078e02ff */
[----:B------:R-:W-:Y:S01]  /*0680*/  UMOV UR6, 0x400 ;  /* 0x0000040000067882 */ /* 0x000fe20000000000 */
[----:B-1----:R-:W-:Y:S02]  /*0690*/  UISETP.GE.U32.AND UP0, UPT, UR11, 0x10, UPT ;  /* 0x000000100b00788c */ /* 0x002fe4000bf06070 */
[----:B--2---:R-:W-:-:S03]  /*06a0*/  ULEA UR10, UR10, UR6, 0x18 ;  /* 0x000000060a0a7291 */ /* 0x004fc6000f8ec0ff */
[----:B------:R-:W-:Y:S01]  /*06b0*/  UMOV UR6, URZ ;  /* 0x000000ff00067c82 */ /* 0x000fe20008000000 */
[----:B------:R-:W-:-:S03]  /*06c0*/  ULEA UR10, UR5, UR10, 0x8 ;  /* 0x0000000a050a7291 */ /* 0x000fc6000f8e40ff */
[----:B------:R-:W-:Y:S09]  /*06d0*/  BRA.U !UP0, `(.L_x_59) ;  /* 0x0000000108c47547 */ /* 0x000ff2000b800000 */
[----:B------:R-:W-:Y:S01]  /*06e0*/  MOV R19, RZ ;  /* 0x000000ff00137202 */ /* 0x000fe20000000f00 */
[----:B------:R-:W1:Y:S01]  /*06f0*/  LDCU.64 UR18, c[0x0][0x380] ;  /* 0x00007000ff1277ac */ /* 0x000e620008000a00 */
[----:B------:R-:W-:-:S05]  /*0700*/  UMOV UR6, URZ ;  /* 0x000000ff00067c82 */ /* 0x000fca0008000000 */
.L_x_60:
[----:B------:R-:W-:-:S04]  /*0710*/  IADD3 R5, PT, PT, R21, UR6, RZ ;  /* 0x0000000615057c10 */ /* 0x000fc8000fffe0ff */
[----:B------:R-:W-:-:S04]  /*0720*/  IADD3 R5, P0, PT, R2, R5, RZ ;  /* 0x0000000502057210 */ /* 0x000fc80007f1e0ff */
[----:B------:R-:W-:Y:S02]  /*0730*/  IADD3.X R4, PT, PT, RZ, R20, RZ, P0, !PT ;  /* 0x00000014ff047210 */ /* 0x000fe400007fe4ff */
[----:B-1----:R-:W-:-:S04]  /*0740*/  LEA R22, P0, R5, UR18, 0x2 ;  /* 0x0000001205167c11 */ /* 0x002fc8000f8010ff */
[----:B------:R-:W-:-:S05]  /*0750*/  LEA.HI.X R23, R5, UR19, R4, 0x2, P0 ;  /* 0x0000001305177c11 */ /* 0x000fca00080f1404 */
        /* <DEDUP_REMOVED lines=16> */
[----:B------:R-:W-:-:S02]  /*0860*/  ULEA UR11, UR6, UR10, 0x2 ;  /* 0x0000000a060b7291 */ /* 0x000fc4000f8e10ff */
[----:B------:R-:W-:-:S04]  /*0870*/  UIADD3 UR6, UPT, UPT, UR6, 0x10, URZ ;  /* 0x0000001006067890 */ /* 0x000fc8000fffe0ff */
[----:B------:R-:W-:-:S03]  /*0880*/  UISETP.NE.AND UP0, UPT, UR6, UR8, UPT ;  /* 0x000000080600728c */ /* 0x000fc6000bf05270 */
[----:B------:R-:W2:Y:S04]  /*0890*/  LDS.128 R4, [UR11] ;  /* 0x0000000bff047984 */ /* 0x000ea80008000c00 */
[----:B------:R-:W1:Y:S04]  /*08a0*/  LDS.128 R8, [UR11+0x10] ;  /* 0x0000100bff087984 */ /* 0x000e680008000c00 */
[----:B------:R-:W0:Y:S01]  /*08b0*/  LDS.128 R12, [UR11+0x20] ;  /* 0x0000200bff0c7984 */ /* 0x000e220008000c00 */
[----:B--2---:R-:W-:-:S04]  /*08c0*/  FFMA R4, R16, R4, R19 ;  /* 0x0000000410047223 */ /* 0x004fc80000000013 */
[----:B---3--:R-:W-:-:S04]  /*08d0*/  FFMA R5, R17, R5, R4 ;  /* 0x0000000511057223 */ /* 0x008fc80000000004 */
[----:B----4-:R-:W-:Y:S02]  /*08e0*/  FFMA R5, R18, R6, R5 ;  /* 0x0000000612057223 */ /* 0x010fe40000000005 */
[----:B------:R-:W2:Y:S02]  /*08f0*/  LDS.128 R16, [UR11+0x30] ;  /* 0x0000300bff107984 */ /* 0x000ea40008000c00 */
[----:B-----5:R-:W-:-:S04]  /*0900*/  FFMA R24, R24, R7, R5 ;  /* 0x0000000718187223 */ /* 0x020fc80000000005 */
[----:B-1----:R-:W-:-:S04]  /*0910*/  FFMA R35, R35, R8, R24 ;  /* 0x0000000823237223 */ /* 0x002fc80000000018 */
[----:B------:R-:W-:-:S04]  /*0920*/  FFMA R34, R34, R9, R35 ;  /* 0x0000000922227223 */ /* 0x000fc80000000023 */
[----:B------:R-:W-:-:S04]  /*0930*/  FFMA R33, R33, R10, R34 ;  /* 0x0000000a21217223 */ /* 0x000fc80000000022 */
[----:B------:R-:W-:-:S04]  /*0940*/  FFMA R32, R32, R11, R33 ;  /* 0x0000000b20207223 */ /* 0x000fc80000000021 */
[----:B0-----:R-:W-:-:S04]  /*0950*/  FFMA R31, R31, R12, R32 ;  /* 0x0000000c1f1f7223 */ /* 0x001fc80000000020 */
[----:B------:R-:W-:-:S04]  /*0960*/  FFMA R30, R30, R13, R31 ;  /* 0x0000000d1e1e7223 */ /* 0x000fc8000000001f */
[----:B------:R-:W-:-:S04]  /*0970*/  FFMA R29, R29, R14, R30 ;  /* 0x0000000e1d1d7223 */ /* 0x000fc8000000001e */
[----:B------:R-:W-:-:S04]  /*0980*/  FFMA R28, R28, R15, R29 ;  /* 0x0000000f1c1c7223 */ /* 0x000fc8000000001d */
[----:B--2---:R-:W-:-:S04]  /*0990*/  FFMA R27, R27, R16, R28 ;  /* 0x000000101b1b7223 */ /* 0x004fc8000000001c */
[----:B------:R-:W-:-:S04]  /*09a0*/  FFMA R26, R26, R17, R27 ;  /* 0x000000111a1a7223 */ /* 0x000fc8000000001b */
[----:B------:R-:W-:-:S04]  /*09b0*/  FFMA R25, R25, R18, R26 ;  /* 0x0000001219197223 */ /* 0x000fc8000000001a */
[----:B------:R-:W-:Y:S01]  /*09c0*/  FFMA R19, R40, R19, R25 ;  /* 0x0000001328137223 */ /* 0x000fe20000000019 */
[----:B------:R-:W-:Y:S06]  /*09d0*/  BRA.U UP0, `(.L_x_60) ;  /* 0xfffffffd004c7547 */ /* 0x000fec000b83ffff */
[----:B------:R-:W-:-:S05]  /*09e0*/  UMOV UR6, UR8 ;  /* 0x0000000800067c82 */ /* 0x000fca0008000000 */
.L_x_59:
[----:B------:R-:W-:-:S04]  /*09f0*/  LOP3.LUT R4, R3, 0xf, RZ, 0xc0, !PT ;  /* 0x0000000f03047812 */ /* 0x000fc800078ec0ff */
[----:B------:R-:W-:-:S13]  /*0a00*/  ISETP.NE.AND P0, PT, R4, RZ, PT ;  /* 0x000000ff0400720c */ /* 0x000fda0003f05270 */
[----:B------:R-:W-:Y:S05]  /*0a10*/  @!P0 BRA `(.L_x_58) ;  /* 0x0000000400508947 */ /* 0x000fea0003800000 */
[----:B------:R-:W-:Y:S02]  /*0a20*/  IADD3 R4, PT, PT, R4, -0x1, RZ ;  /* 0xffffffff04047810 */ /* 0x000fe40007ffe0ff */
[----:B------:R-:W-:Y:S02]  /*0a30*/  LOP3.LUT R24, R3, 0x7, RZ, 0xc0, !PT ;  /* 0x0000000703187812 */ /* 0x000fe400078ec0ff */
[----:B------:R-:W-:Y:S02]  /*0a40*/  ISETP.GE.U32.AND P0, PT, R4, 0x7, PT ;  /* 0x000000070400780c */ /* 0x000fe40003f06070 */
[----:B------:R-:W-:-:S11]  /*0a50*/  ISETP.NE.AND P1, PT, R24, RZ, PT ;  /* 0x000000ff1800720c */ /* 0x000fd60003f25270 */
[----:B------:R-:W-:Y:S05]  /*0a60*/  @!P0 BRA `(.L_x_61) ;  /* 0x0000000000788947 */ /* 0x000fea0003800000 */
[----:B------:R-:W1:Y:S01]  /*0a70*/  LDCU.64 UR18, c[0x0][0x380] ;  /* 0x00007000ff1277ac */ /* 0x000e620008000a00 */
[----:B------:R-:W-:Y:S02]  /*0a80*/  IADD3 R5, PT, PT, R21, UR6, RZ ;  /* 0x0000000615057c10 */ /* 0x000fe4000fffe0ff */
[C---:B------:R-:W-:Y:S02]  /*0a90*/  IADD3 R4, P2, P3, R2.reuse, UR6, R21 ;  /* 0x0000000602047c10 */ /* 0x040fe4000fb5e015 */
[----:B------:R-:W-:Y:S02]  /*0aa0*/  IADD3 R6, P0, PT, R2, R5, RZ ;  /* 0x0000000502067210 */ /* 0x000fe40007f1e0ff */
[----:B------:R-:W-:Y:S02]  /*0ab0*/  IADD3.X R5, PT, PT, R20, RZ, RZ, P2, P3 ;  /* 0x000000ff14057210 */ /* 0x000fe400017e64ff */
[----:B------:R-:W-:Y:S02]  /*0ac0*/  IADD3.X R7, PT, PT, RZ, R20, RZ, P0, !PT ;  /* 0x00000014ff077210 */ /* 0x000fe400007fe4ff */
[----:B-1----:R-:W-:-:S02]  /*0ad0*/  LEA R14, P0, R6, UR18, 0x2 ;  /* 0x00000012060e7c11 */ /* 0x002fc4000f8010ff */
[----:B------:R-:W-:Y:S02]  /*0ae0*/  LEA R12, P2, R4, UR18, 0x2 ;  /* 0x00000012040c7c11 */ /* 0x000fe4000f8410ff */
[----:B------:R-:W-:Y:S02]  /*0af0*/  LEA.HI.X R15, R6, UR19, R7, 0x2, P0 ;  /* 0x00000013060f7c11 */ /* 0x000fe400080f1407 */
[----:B------:R-:W-:-:S03]  /*0b00*/  LEA.HI.X R13, R4, UR19, R5, 0x2, P2 ;  /* 0x00000013040d7c11 */ /* 0x000fc600090f1405 */
[----:B------:R-:W2:Y:S04]  /*0b10*/  LDG.E R14, desc[UR14][R14.64] ;  /* 0x0000000e0e0e7981 */ /* 0x000ea8000c1e1900 */
[----:B------:R-:W3:Y:S04]  /*0b20*/  LDG.E R17, desc[UR14][R12.64+0x4] ;  /* 0x0000040e0c117981 */ /* 0x000ee8000c1e1900 */
[----:B------:R-:W4:Y:S04]  /*0b30*/  LDG.E R16, desc[UR14][R12.64+0x8] ;  /* 0x0000080e0c107981 */ /* 0x000f28000c1e1900 */
[----:B------:R-:W5:Y:S04]  /*0b40*/  LDG.E R23, desc[UR14][R12.64+0xc] ;  /* 0x00000c0e0c177981 */ /* 0x000f68000c1e1900 */
[----:B------:R-:W5:Y:S04]  /*0b50*/  LDG.E R18, desc[UR14][R12.64+0x10] ;  /* 0x0000100e0c127981 */ /* 0x000f68000c1e1900 */
[----:B------:R-:W5:Y:S04]  /*0b60*/  LDG.E R25, desc[UR14][R12.64+0x14] ;  /* 0x0000140e0c197981 */ /* 0x000f68000c1e1900 */
[----:B------:R-:W5:Y:S04]  /*0b70*/  LDG.E R22, desc[UR14][R12.64+0x18] ;  /* 0x0000180e0c167981 */ /* 0x000f68000c1e1900 */
[----:B------:R-:W5:Y:S01]  /*0b80*/  LDG.E R27, desc[UR14][R12.64+0x1c] ;  /* 0x00001c0e0c1b7981 */ /* 0x000f62000c1e1900 */
[----:B------:R-:W-:-:S02]  /*0b90*/  ULEA UR11, UR6, UR10, 0x2 ;  /* 0x0000000a060b7291 */ /* 0x000fc4000f8e10ff */
[----:B------:R-:W-:-:S07]  /*0ba0*/  UIADD3 UR6, UPT, UPT, UR6, 0x8, URZ ;  /* 0x0000000806067890 */ /* 0x000fce000fffe0ff */
[----:B------:R-:W2:Y:S04]  /*0bb0*/  LDS.128 R4, [UR11] ;  /* 0x0000000bff047984 */ /* 0x000ea80008000c00 */
[----:B------:R-:W1:Y:S01]  /*0bc0*/  LDS.128 R8, [UR11+0x10] ;  /* 0x0000100bff087984 */ /* 0x000e620008000c00 */
[----:B--2---:R-:W-:-:S04]  /*0bd0*/  FFMA R4, R14, R4, R19 ;  /* 0x000000040e047223 */ /* 0x004fc80000000013 */
[----:B---3--:R-:W-:-:S04]  /*0be0*/  FFMA R5, R17, R5, R4 ;  /* 0x0000000511057223 */ /* 0x008fc80000000004 */
[----:B----4-:R-:W-:-:S04]  /*0bf0*/  FFMA R6, R16, R6, R5 ;  /* 0x0000000610067223 */ /* 0x010fc80000000005 */
[----:B-----5:R-:W-:-:S04]  /*0c00*/  FFMA R7, R23, R7, R6 ;  /* 0x0000000717077223 */ /* 0x020fc80000000006 */
[----:B-1----:R-:W-:-:S04]  /*0c10*/  FFMA R8, R18, R8, R7 ;  /* 0x0000000812087223 */ /* 0x002fc80000000007 */
[----:B------:R-:W-:-:S04]  /*0c20*/  FFMA R9, R25, R9, R8 ;  /* 0x0000000919097223 */ /* 0x000fc80000000008 */
[----:B------:R-:W-:-:S04]  /*0c30*/  FFMA R10, R22, R10, R9 ;  /* 0x0000000a160a7223 */ /* 0x000fc80000000009 */
[----:B------:R-:W-:-:S07]  /*0c40*/  FFMA R19, R27, R11, R10 ;  /* 0x0000000b1b137223 */ /* 0x000fce000000000a */
.L_x_61:
        /* <DEDUP_REMOVED lines=13> */
[C---:B------:R-:W-:Y:S02]  /*0d20*/  LEA R10, P2, R6.reuse, UR18, 0x2 ;  /* 0x00000012060a7c11 */ /* 0x040fe4000f8410ff */
[----:B------:R-:W-:Y:S02]  /*0d30*/  LEA.HI.X R9, R5, UR19, R4, 0x2, P0 ;  /* 0x0000001305097c11 */ /* 0x000fe400080f1404 */
[----:B------:R-:W-:-:S03]  /*0d40*/  LEA.HI.X R11, R6, UR19, R7, 0x2, P2 ;  /* 0x00000013060b7c11 */ /* 0x000fc600090f1407 */
[----:B------:R-:W2:Y:S04]  /*0d50*/  LDG.E R8, desc[UR14][R8.64] ;  /* 0x0000000e08087981 */ /* 0x000ea8000c1e1900 */
[----:B------:R-:W3:Y:S04]  /*0d60*/  LDG.E R13, desc[UR14][R10.64+0x4] ;  /* 0x0000040e0a0d7981 */ /* 0x000ee8000c1e1900 */
[----:B------:R-:W4:Y:S04]  /*0d70*/  LDG.E R12, desc[UR14][R10.64+0x8] ;  /* 0x0000080e0a0c7981 */ /* 0x000f28000c1e1900 */
[----:B------:R-:W5:Y:S01]  /*0d80*/  LDG.E R15, desc[UR14][R10.64+0xc] ;  /* 0x00000c0e0a0f7981 */ /* 0x000f62000c1e1900 */
[----:B------:R-:W-:-:S02]  /*0d90*/  ULEA UR11, UR6, UR10, 0x2 ;  /* 0x0000000a060b7291 */ /* 0x000fc4000f8e10ff */
[----:B------:R-:W-:-:S07]  /*0da0*/  UIADD3 UR6, UPT, UPT, UR6, 0x4, URZ ;  /* 0x0000000406067890 */ /* 0x000fce000fffe0ff */
[----:B------:R-:W2:Y:S02]  /*0db0*/  LDS.128 R4, [UR11] ;  /* 0x0000000bff047984 */ /* 0x000ea40008000c00 */
[----:B--2---:R-:W-:-:S04]  /*0dc0*/  FFMA R4, R8, R4, R19 ;  /* 0x0000000408047223 */ /* 0x004fc80000000013 */
[----:B---3--:R-:W-:-:S04]  /*0dd0*/  FFMA R5, R13, R5, R4 ;  /* 0x000000050d057223 */ /* 0x008fc80000000004 */
[----:B----4-:R-:W-:-:S04]  /*0de0*/  FFMA R6, R12, R6, R5 ;  /* 0x000000060c067223 */ /* 0x010fc80000000005 */
[----:B-----5:R-:W-:-:S07]  /*0df0*/  FFMA R19, R15, R7, R6 ;  /* 0x000000070f137223 */ /* 0x020fce0000000006 */
.L_x_62:
[----:B------:R-:W-:Y:S05]  /*0e00*/  @!P1 BRA `(.L_x_58) ;  /* 0x0000000000549947 */ /* 0x000fea0003800000 */
[----:B------:R-:W1:Y:S01]  /*0e10*/  LDCU.64 UR18, c[0x0][0x380] ;  /* 0x00007000ff1277ac */ /* 0x000e620008000a00 */
[----:B------:R-:W-:-:S04]  /*0e20*/  IADD3 R5, PT, PT, R21, UR6, RZ ;  /* 0x0000000615057c10 */ /* 0x000fc8000fffe0ff */
[----:B------:R-:W-:-:S04]  /*0e30*/  IADD3 R5, P0, PT, R2, R5, RZ ;  /* 0x0000000502057210 */ /* 0x000fc80007f1e0ff */
[----:B------:R-:W-:Y:S02]  /*0e40*/  IADD3.X R4, PT, PT, RZ, R20, RZ, P0, !PT ;  /* 0x00000014ff047210 */ /* 0x000fe400007fe4ff */
[----:B-1----:R-:W-:-:S04]  /*0e50*/  LEA R8, P0, R5, UR18, 0x2 ;  /* 0x0000001205087c11 */ /* 0x002fc8000f8010ff */
[----:B------:R-:W-:-:S05]  /*0e60*/  LEA.HI.X R9, R5, UR19, R4, 0x2, P0 ;  /* 0x0000001305097c11 */ /* 0x000fca00080f1404 */
[----:B------:R-:W2:Y:S01]  /*0e70*/  LDG.E R8, desc[UR14][R8.64] ;  /* 0x0000000e08087981 */ /* 0x000ea2000c1e1900 */
[----:B------:R-:W-:Y:S01]  /*0e80*/  ULEA UR10, UR6, UR10, 0x2 ;  /* 0x0000000a060a7291 */ /* 0x000fe2000f8e10ff */
[----:B------:R-:W-:-:S08]  /*0e90*/  ISETP.NE.AND P0, PT, R14, 0x1, PT ;  /* 0x000000010e00780c */ /* 0x000fd00003f05270 */
[----:B------:R-:W2:Y:S02]  /*0ea0*/  LDS.128 R4, [UR10] ;  /* 0x0000000aff047984 */ /* 0x000ea40008000c00 */
[----:B--2---:R-:W-:-:S03]  /*0eb0*/  FFMA R19, R8, R4, R19 ;  /* 0x0000000408137223 */ /* 0x004fc60000000013 */
[----:B------:R-:W-:Y:S05]  /*0ec0*/  @!P0 BRA `(.L_x_58) ;  /* 0x0000000000248947 */ /* 0x000fea0003800000 */
[----:B------:R-:W-:-:S04]  /*0ed0*/  IADD3 R21, P0, P1, R2, UR6, R21 ;  /* 0x0000000602157c10 */ /* 0x000fc8000f91e015 */
[----:B------:R-:W-:Y:S02]  /*0ee0*/  IADD3.X R4, PT, PT, R20, RZ, RZ, P0, P1 ;  /* 0x000000ff14047210 */ /* 0x000fe400007e24ff */
[C---:B------:R-:W-:Y:S02]  /*0ef0*/  LEA R8, P1, R21.reuse, UR18, 0x2 ;  /* 0x0000001215087c11 */ /* 0x040fe4000f8210ff */
[----:B------:R-:W-:Y:S02]  /*0f00*/  ISETP.NE.AND P0, PT, R14, 0x2, PT ;  /* 0x000000020e00780c */ /* 0x000fe40003f05270 */
[----:B------:R-:W-:-:S05]  /*0f10*/  LEA.HI.X R9, R21, UR19, R4, 0x2, P1 ;  /* 0x0000001315097c11 */ /* 0x000fca00088f1404 */
[----:B------:R-:W2:Y:S06]  /*0f20*/  LDG.E R4, desc[UR14][R8.64+0x4] ;  /* 0x0000040e08047981 */ /* 0x000eac000c1e1900 */
[----:B------:R-:W3:Y:S01]  /*0f30*/  @P0 LDG.E R10, desc[UR14][R8.64+0x8] ;  /* 0x0000080e080a0981 */ /* 0x000ee2000c1e1900 */
[----:B--2---:R-:W-:-:S04]  /*0f40*/  FFMA R19, R4, R5, R19 ;  /* 0x0000000504137223 */ /* 0x004fc80000000013 */
[----:B---3--:R-:W-:-:S07]  /*0f50*/  @P0 FFMA R19, R10, R6, R19 ;  /* 0x000000060a130223 */ /* 0x008fce0000000013 */
.L_x_58:
[----:B------:R-:W1:Y:S01]  /*0f60*/  LDCU UR10, c[0x0][0x3b8] ;  /* 0x00007700ff0a77ac */ /* 0x000e620008000800 */
[----:B------:R-:W-:Y:S02]  /*0f70*/  ULEA UR6, UR5, UR9, 0x2 ;  /* 0x0000000905067291 */ /* 0x000fe4000f8e10ff */
[----:B------:R-:W-:-:S04]  /*0f80*/  UIADD3 UR5, UPT, UPT, UR5, 0x1, URZ ;  /* 0x0000000105057890 */ /* 0x000fc8000fffe0ff */
[----:B------:R-:W-:Y:S01]  /*0f90*/  UISETP.NE.AND UP0, UPT, UR5, 0x20, UPT ;  /* 0x000000200500788c */ /* 0x000fe2000bf05270 */
[----:B-1----:R-:W-:-:S05]  /*0fa0*/  FMUL R19, R19, UR10 ;  /* 0x0000000a13137c20 */ /* 0x002fca0008400000 */
[----:B------:R2:W-:Y:S03]  /*0fb0*/  STL [UR6], R19 ;  /* 0x00000013ff007987 */ /* 0x0005e60008100806 */
[----:B------:R-:W-:Y:S05]  /*0fc0*/  BRA.U UP0, `(.L_x_63) ;  /* 0xfffffff500847547 */ /* 0x000fea000b83ffff */
[----:B------:R1:W5:Y:S04]  /*0fd0*/  LDL.128 R32, [R1+0x100] ;  /* 0x0001000001207983 */ /* 0x0003680000100c00 */
[----:B------:R1:W5:Y:S04]  /*0fe0*/  LDL.128 R28, [R1+0x110] ;  /* 0x00011000011c7983 */ /* 0x0003680000100c00 */
[----:B------:R1:W5:Y:S04]  /*0ff0*/  LDL.128 R24, [R1+0x120] ;  /* 0x0001200001187983 */ /* 0x0003680000100c00 */
[----:B------:R1:W5:Y:S04]  /*1000*/  LDL.128 R20, [R1+0x130] ;  /* 0x0001300001147983 */ /* 0x0003680000100c00 */
[----:B--2---:R1:W5:Y:S04]  /*1010*/  LDL.128 R16, [R1+0x140] ;  /* 0x0001400001107983 */ /* 0x0043680000100c00 */
[----:B------:R1:W5:Y:S04]  /*1020*/  LDL.128 R12, [R1+0x150] ;  /* 0x00015000010c7983 */ /* 0x0003680000100c00 */
[----:B------:R1:W5:Y:S04]  /*1030*/  LDL.128 R8, [R1+0x160] ;  /* 0x0001600001087983 */ /* 0x0003680000100c00 */
[----:B------:R1:W5:Y:S01]  /*1040*/  LDL.128 R4, [R1+0x170] ;  /* 0x0001700001047983 */ /* 0x0003620000100c00 */
[----:B------:R-:W-:Y:S05]  /*1050*/  BRA `(.L_x_64) ;  /* 0x0000000800287947 */ /* 0x000fea0003800000 */
.L_x_57:
[----:B------:R-:W2:Y:S01]  /*1060*/  LDC R0, c[0x0][0x3a8] ;  /* 0x0000ea00ff007b82 */ /* 0x000ea20000000800 */
[----:B------:R-:W-:Y:S01]  /*1070*/  USHF.L.U32 UR44, UR4, 0x5, URZ ;  /* 0x00000005042c7899 */ /* 0x000fe200080006ff */
[----:B------:R-:W3:Y:S03]  /*1080*/  LDCU UR43, c[0x0][0x3b8] ;  /* 0x00007700ff2b77ac */ /* 0x000ee60008000800 */
[----:B------:R-:W-:Y:S02]  /*1090*/  UIADD3 UR5, UPT, UPT, UR44, 0x1, URZ ;  /* 0x000000012c057890 */ /* 0x000fe4000fffe0ff */
[----:B------:R-:W-:Y:S02]  /*10a0*/  UIADD3 UR6, UPT, UPT, UR44, 0x2, URZ ;  /* 0x000000022c067890 */ /* 0x000fe4000fffe0ff */
[----:B------:R-:W-:Y:S02]  /*10b0*/  UIADD3 UR10, UPT, UPT, UR44, 0x3, URZ ;  /* 0x000000032c0a7890 */ /* 0x000fe4000fffe0ff */
[----:B------:R-:W-:-:S02]  /*10c0*/  UIADD3 UR11, UPT, UPT, UR44, 0x4, URZ ;  /* 0x000000042c0b7890 */ /* 0x000fc4000fffe0ff */
[----:B------:R-:W-:Y:S02]  /*10d0*/  UIADD3 UR12, UPT, UPT, UR44, 0x5, URZ ;  /* 0x000000052c0c7890 */ /* 0x000fe4000fffe0ff */
[----:B------:R-:W-:Y:S02]  /*10e0*/  UIADD3 UR17, UPT, UPT, UR44, 0x6, URZ ;  /* 0x000000062c117890 */ /* 0x000fe4000fffe0ff */
[----:B------:R-:W-:Y:S02]  /*10f0*/  UIADD3 UR18, UPT, UPT, UR44, 0x7, URZ ;  /* 0x000000072c127890 */ /* 0x000fe4000fffe0ff */
[----:B------:R-:W-:Y:S02]  /*1100*/  UIADD3 UR19, UPT, UPT, UR44, 0x8, URZ ;  /* 0x000000082c137890 */ /* 0x000fe4000fffe0ff */
[----:B------:R-:W-:Y:S02]  /*1110*/  UIADD3 UR20, UPT, UPT, UR44, 0x9, URZ ;  /* 0x000000092c147890 */ /* 0x000fe4000fffe0ff */
[C---:B--2---:R-:W-:Y:S01]  /*1120*/  ISETP.LE.AND P4, PT, R0.reuse, UR44, PT ;  /* 0x0000002c00007c0c */ /* 0x044fe2000bf83270 */
[----:B------:R-:W-:Y:S01]  /*1130*/  UIADD3 UR21, UPT, UPT, UR44, 0xa, URZ ;  /* 0x0000000a2c157890 */ /* 0x000fe2000fffe0ff */
[C---:B------:R-:W-:Y:S01]  /*1140*/  ISETP.LE.AND P3, PT, R0.reuse, UR5, PT ;  /* 0x0000000500007c0c */ /* 0x040fe2000bf63270 */
[----:B------:R-:W-:Y:S01]  /*1150*/  UIADD3 UR22, UPT, UPT, UR44, 0xb, URZ ;  /* 0x0000000b2c167890 */ /* 0x000fe2000fffe0ff */
[C---:B------:R-:W-:Y:S01]  /*1160*/  ISETP.LE.AND P2, PT, R0.reuse, UR6, PT ;  /* 0x0000000600007c0c */ /* 0x040fe2000bf43270 */
[----:B------:R-:W-:Y:S01]  /*1170*/  UIADD3 UR23, UPT, UPT, UR44, 0xc, URZ ;  /* 0x0000000c2c177890 */ /* 0x000fe2000fffe0ff */
[C---:B------:R-:W-:Y:S01]  /*1180*/  ISETP.LE.AND P1, PT, R0.reuse, UR10, PT ;  /* 0x0000000a00007c0c */ /* 0x040fe2000bf23270 */
[----:B------:R-:W-:Y:S01]  /*1190*/  UIADD3 UR24, UPT, UPT, UR44, 0xd, URZ ;  /* 0x0000000d2c187890 */ /* 0x000fe2000fffe0ff */
[----:B------:R-:W-:Y:S01]  /*11a0*/  FSEL R32, RZ, -3.40282346638528859812e+38, !P4 ;  /* 0xff7fffffff207808 */ /* 0x000fe20006000000 */
[----:B------:R-:W-:Y:S01]  /*11b0*/  UIADD3 UR25, UPT, UPT, UR44, 0xe, URZ ;  /* 0x0000000e2c197890 */ /* 0x000fe2000fffe0ff */
[----:B------:R-:W-:Y:S01]  /*11c0*/  FSEL R33, RZ, -3.40282346638528859812e+38, !P3 ;  /* 0xff7fffffff217808 */ /* 0x000fe20005800000 */
[----:B------:R-:W-:Y:S01]  /*11d0*/  UIADD3 UR26, UPT, UPT, UR44, 0xf, URZ ;  /* 0x0000000f2c1a7890 */ /* 0x000fe2000fffe0ff */
[----:B------:R-:W-:Y:S01]  /*11e0*/  FSEL R34, RZ, -3.40282346638528859812e+38, !P2 ;  /* 0xff7fffffff227808 */ /* 0x000fe20005000000 */
[----:B------:R-:W-:Y:S01]  /*11f0*/  UIADD3 UR27, UPT, UPT, UR44, 0x10, URZ ;  /* 0x000000102c1b7890 */ /* 0x000fe2000fffe0ff */
[----:B------:R-:W-:Y:S01]  /*1200*/  FSEL R35, RZ, -3.40282346638528859812e+38, !P1 ;  /* 0xff7fffffff237808 */ /* 0x000fe20004800000 */
[----:B------:R-:W-:Y:S01]  /*1210*/  UIADD3 UR28, UPT, UPT, UR44, 0x11, URZ ;  /* 0x000000112c1c7890 */ /* 0x000fe2000fffe0ff */
[C---:B------:R-:W-:Y:S01]  /*1220*/  ISETP.LE.AND P0, PT, R0.reuse, UR11, PT ;  /* 0x0000000b00007c0c */ /* 0x040fe2000bf03270 */
        /* <DEDUP_REMOVED lines=27> */
[----:B------:R-:W-:Y:S01]  /*13e0*/  ISETP.LE.AND P0, PT, R0, UR22, PT ;  /* 0x0000001600007c0c */ /* 0x000fe2000bf03270 */
[----:B---3--:R-:W-:Y:S01]  /*13f0*/  FMUL R32, R32, UR43 ;  /* 0x0000002b20207c20 */ /* 0x008fe20008400000 */
[C---:B------:R-:W-:Y:S01]  /*1400*/  ISETP.LE.AND P6, PT, R0.reuse, UR23, PT ;  /* 0x0000001700007c0c */ /* 0x040fe2000bfc3270 */
[----:B------:R-:W-:Y:S01]  /*1410*/  FMUL R33, R33, UR43 ;  /* 0x0000002b21217c20 */ /* 0x000fe20008400000 */
[----:B------:R-:W-:Y:S01]  /*1420*/  ISETP.LE.AND P5, PT, R0, UR24, PT ;  /* 0x0000001800007c0c */ /* 0x000fe2000bfa3270 */
[----:B------:R-:W-:Y:S01]  /*1430*/  FMUL R34, R34, UR43 ;  /* 0x0000002b22227c20 */ /* 0x000fe20008400000 */
        /* <DEDUP_REMOVED lines=8> */
[----:B------:R-:W-:Y:S01]  /*14c0*/  FSEL R27, RZ, -3.40282346638528859812e+38, !P0 ;  /* 0xff7fffffff1b7808 */ /* 0x000fe20004000000 */
        /* <DEDUP_REMOVED lines=21> */
[C---:B------:R-:W-:Y:S01]  /*1620*/  ISETP.LE.AND P3, PT, R0.reuse, UR33, PT ;  /* 0x0000002100007c0c */ /* 0x040fe2000bf63270 */
[----:B------:R2:W-:Y:S01]  /*1630*/  STL.128 [R1+0x100], R32 ;  /* 0x0001002001007387 */ /* 0x0005e20000100c00 */
[----:B------:R-:W-:-:S02]  /*1640*/  ISETP.LE.AND P2, PT, R0, UR34, PT ;  /* 0x0000002200007c0c */ /* 0x000fc4000bf43270 */
[----:B------:R-:W-:Y:S01]  /*1650*/  ISETP.LE.AND P1, PT, R0, UR35, PT ;  /* 0x0000002300007c0c */ /* 0x000fe2000bf23270 */
[----:B------:R2:W-:Y:S01]  /*1660*/  STL.128 [R1+0x110], R28 ;  /* 0x0001101c01007387 */ /* 0x0005e20000100c00 */
[----:B------:R-:W-:Y:S02]  /*1670*/  FSEL R18, RZ, -3.40282346638528859812e+38, !P0 ;  /* 0xff7fffffff127808 */ /* 0x000fe40004000000 */
[----:B-1----:R-:W-:Y:S01]  /*1680*/  FSEL R19, RZ, -3.40282346638528859812e+38, !P6 ;  /* 0xff7fffffff137808 */ /* 0x002fe20007000000 */
[----:B------:R2:W-:Y:S01]  /*1690*/  STL.128 [R1+0x120], R24 ;  /* 0x0001201801007387 */ /* 0x0005e20000100c00 */
        /* <DEDUP_REMOVED lines=10> */
[C---:B------:R-:W-:Y:S01]  /*1740*/  ISETP.LE.AND P0, PT, R0.reuse, UR36, PT ;  /* 0x0000002400007c0c */ /* 0x040fe2000bf03270 */
[----:B------:R-:W-:Y:S01]  /*1750*/  FMUL R15, R15, UR43 ;  /* 0x0000002b0f0f7c20 */ /* 0x000fe20008400000 */
[----:B------:R-:W-:Y:S01]  /*1760*/  ISETP.LE.AND P6, PT, R0, UR37, PT ;  /* 0x0000002500007c0c */ /* 0x000fe2000bfc3270 */
[----:B------:R-:W-:Y:S01]  /*1770*/  FMUL R8, R8, UR43 ;  /* 0x0000002b08087c20 */ /* 0x000fe20008400000 */
[C---:B------:R-:W-:Y:S01]  /*1780*/  ISETP.LE.AND P5, PT, R0.reuse, UR38, PT ;  /* 0x0000002600007c0c */ /* 0x040fe2000bfa3270 */
[----:B------:R2:W-:Y:S01]  /*1790*/  STL.128 [R1+0x130], R20 ;  /* 0x0001301401007387 */ /* 0x0005e20000100c00 */
[----:B------:R-:W-:-:S02]  /*17a0*/  ISETP.LE.AND P4, PT, R0, UR39, PT ;  /* 0x0000002700007c0c */ /* 0x000fc4000bf83270 */
[C---:B------:R-:W-:Y:S01]  /*17b0*/  ISETP.LE.AND P3, PT, R0.reuse, UR40, PT ;  /* 0x0000002800007c0c */ /* 0x040fe2000bf63270 */
[----:B------:R2:W-:Y:S01]  /*17c0*/  STL.128 [R1+0x140], R16 ;  /* 0x0001401001007387 */ /* 0x0005e20000100c00 */
[C---:B------:R-:W-:Y:S02]  /*17d0*/  ISETP.LE.AND P2, PT, R0.reuse, UR41, PT ;  /* 0x0000002900007c0c */ /* 0x040fe4000bf43270 */
[----:B------:R-:W-:Y:S01]  /*17e0*/  ISETP.LE.AND P1, PT, R0, UR42, PT ;  /* 0x0000002a00007c0c */ /* 0x000fe2000bf23270 */
[----:B------:R2:W-:Y:S01]  /*17f0*/  STL.128 [R1+0x150], R12 ;  /* 0x0001500c01007387 */ /* 0x0005e20000100c00 */
[----:B------:R-:W-:Y:S02]  /*1800*/  FSEL R9, RZ, -3.40282346638528859812e+38, !P0 ;  /* 0xff7fffffff097808 */ /* 0x000fe40004000000 */
[----:B------:R-:W-:Y:S02]  /*1810*/  FSEL R10, RZ, -3.40282346638528859812e+38, !P6 ;  /* 0xff7fffffff0a7808 */ /* 0x000fe40007000000 */
        /* <DEDUP_REMOVED lines=10> */
[----:B------:R2:W-:Y:S01]  /*18c0*/  STL.128 [R1+0x160], R8 ;  /* 0x0001600801007387 */ /* 0x0005e20000100c00 */
[----:B------:R-:W-:-:S02]  /*18d0*/  FMUL R6, R6, UR43 ;  /* 0x0000002b06067c20 */ /* 0x000fc40008400000 */
[----:B------:R-:W-:-:S05]  /*18e0*/  FMUL R7, R7, UR43 ;  /* 0x0000002b07077c20 */ /* 0x000fca0008400000 */
[----:B------:R2:W-:Y:S02]  /*18f0*/  STL.128 [R1+0x170], R4 ;  /* 0x0001700401007387 */ /* 0x0005e40000100c00 */
.L_x_64:
[----:B-----5:R-:W-:Y:S01]  /*1900*/  FMNMX3 R2, R32, -3.40282346638528859812e+38, R33, !PT ;  /* 0xff7fffff20027876 */ /* 0x020fe20007800021 */
[----:B------:R-:W-:Y:S01]  /*1910*/  HFMA2 R39, -RZ, RZ, 0.96630859375, -0.0022525787353515625 ;  /* 0x3bbb989dff277431 */ /* 0x000fe200000001ff */
[----:B------:R-:W-:Y:S01]  /*1920*/  MOV R40, 0x437c0000 ;  /* 0x437c000000287802 */ /* 0x000fe20000000f00 */
[----:B------:R-:W3:Y:S01]  /*1930*/  LDCU UR5, c[0x0][0x3ac] ;  /* 0x00007580ff0577ac */ /* 0x000ee20008000800 */
[----:B------:R-:W-:-:S04]  /*1940*/  FMNMX3 R2, R2, R34, R35, !PT ;  /* 0x0000002202027276 */ /* 0x000fc80007800023 */
[----:B------:R-:W-:-:S04]  /*1950*/  FMNMX3 R2, R2, R28, R29, !PT ;  /* 0x0000001c02027276 */ /* 0x000fc8000780001d */
[----:B------:R-:W-:-:S04]  /*1960*/  FMNMX3 R2, R2, R30, R31, !PT ;  /* 0x0000001e02027276 */ /* 0x000fc8000780001f */
[----:B------:R-:W-:-:S04]  /*1970*/  FMNMX3 R2, R2, R24, R25, !PT ;  /* 0x0000001802027276 */ /* 0x000fc80007800019 */
[----:B------:R-:W-:Y:S01]  /*1980*/  FMNMX3 R2, R2, R26, R27, !PT ;  /* 0x0000001a02027276 */ /* 0x000fe2000780001b */
[----:B---3--:R-:W-:-:S03]  /*1990*/  UISETP.GE.AND UP0, UPT, UR5, 0x1, UPT ;  /* 0x000000010500788c */ /* 0x008fc6000bf06270 */
[----:B------:R-:W-:-:S04]  /*19a0*/  FMNMX3 R2, R2, R20, R21, !PT ;  /* 0x0000001402027276 */ /* 0x000fc80007800015 */
        /* <DEDUP_REMOVED lines=9> */
[----:B------:R-:W-:-:S05]  /*1a40*/  FMNMX R3, R3, R36, !PT ;  /* 0x0000002403037209 */ /* 0x000fca0007800000 */
[----:B------:R-:W-:Y:S01]  /*1a50*/  FADD R2, -R3, R36 ;  /* 0x0000002403027221 */ /* 0x000fe20000000100 */
[----:B------:R-:W-:-:S03]  /*1a60*/  MOV R36, R3 ;  /* 0x0000000300247202 */ /* 0x000fc60000000f00 */
[----:B------:R-:W-:-:S04]  /*1a70*/  FFMA.SAT R41, R2, R39, 0.5 ;  /* 0x3f00000002297423 */ /* 0x000fc80000002027 */
[----:B------:R-:W-:-:S04]  /*1a80*/  FFMA.RM R41, R41, R40, 12582913 ;  /* 0x4b40000129297423 */ /* 0x000fc80000004028 */
[----:B------:R-:W-:-:S04]  /*1a90*/  FADD R43, R41, -12583039 ;  /* 0xcb40007f292b7421 */ /* 0x000fc80000000000 */
[----:B------:R-:W-:-:S04]  /*1aa0*/  FFMA R43, R2, 1.4426950216293334961, -R43 ;  /* 0x3fb8aa3b022b7823 */ /* 0x000fc8000000082b */
[----:B------:R-:W-:Y:S01]  /*1ab0*/  FFMA R43, R2, 1.925963033500011079e-08, R43 ;  /* 0x32a57060022b7823 */ /* 0x000fe2000000002b */
[----:B------:R-:W-:-:S05]  /*1ac0*/  SHF.L.U32 R2, R41, 0x17, RZ ;  /* 0x0000001729027819 */ /* 0x000fca00000006ff */
[----:B------:R-:W3:Y:S02]  /*1ad0*/  MUFU.EX2 R43, R43 ;  /* 0x0000002b002b7308 */ /* 0x000ee40000000800 */
[----:B---3--:R-:W-:Y:S01]  /*1ae0*/  FMUL R2, R2, R43 ;  /* 0x0000002b02027220 */ /* 0x008fe20000400000 */
[----:B------:R-:W-:Y:S06]  /*1af0*/  BRA.U !UP0, `(.L_x_65) ;  /* 0x0000000d08d07547 */ /* 0x000fec000b800000 */
[----:B------:R-:W-:-:S03]  /*1b00*/  UISETP.GE.U32.AND UP0, UPT, UR5, 0x10, UPT ;  /* 0x000000100500788c */ /* 0x000fc6000bf06070 */
[----:B------:R-:W-:-:S06]  /*1b10*/  UMOV UR5, URZ ;  /* 0x000000ff00057c82 */ /* 0x000fcc0008000000 */
[----:B------:R-:W-:Y:S05]  /*1b20*/  BRA.U !UP0, `(.L_x_66) ;  /* 0x0000000108787547 */ /* 0x000fea000b800000 */
[----:B------:R-:W-:-:S05]  /*1b30*/  UMOV UR5, URZ ;  /* 0x000000ff00057c82 */ /* 0x000fca0008000000 */
.L_x_67:
[----:B------:R-:W-:-:S09]  /*1b40*/  ULEA UR6, UR5, UR13, 0x2 ;  /* 0x0000000d05067291 */ /* 0x000fd2000f8e10ff */
[----:B--23--:R-:W2:Y:S04]  /*1b50*/  LDL.128 R8, [UR6] ;  /* 0x00000006ff087983 */ /* 0x00cea80008100c00 */
[----:B------:R-:W3:Y:S04]  /*1b60*/  LDL.128 R12, [UR6+0x10] ;  /* 0x00001006ff0c7983 */ /* 0x000ee80008100c00 */
[----:B------:R-:W4:Y:S04]  /*1b70*/  LDL.128 R16, [UR6+0x20] ;  /* 0x00002006ff107983 */ /* 0x000f280008100c00 */
[----:B------:R-:W5:Y:S01]  /*1b80*/  LDL.128 R4, [UR6+0x30] ;  /* 0x00003006ff047983 */ /* 0x000f620008100c00 */
[----:B------:R-:W-:-:S04]  /*1b90*/  UIADD3 UR5, UPT, UPT, UR5, 0x10, URZ ;  /* 0x0000001005057890 */ /* 0x000fc8000fffe0ff */
[----:B------:R-:W-:Y:S01]  /*1ba0*/  UISETP.NE.AND UP0, UPT, UR5, UR8, UPT ;  /* 0x000000080500728c */ /* 0x000fe2000bf05270 */
[C---:B--2---:R-:W-:Y:S01]  /*1bb0*/  FMUL R8, R2.reuse, R8 ;  /* 0x0000000802087220 */ /* 0x044fe20000400000 */
[C---:B------:R-:W-:Y:S01]  /*1bc0*/  FMUL R9, R2.reuse, R9 ;  /* 0x0000000902097220 */ /* 0x040fe20000400000 */
[C---:B------:R-:W-:Y:S01]  /*1bd0*/  FMUL R10, R2.reuse, R10 ;  /* 0x0000000a020a7220 */ /* 0x040fe20000400000 */
[C---:B------:R-:W-:Y:S01]  /*1be0*/  FMUL R11, R2.reuse, R11 ;  /* 0x0000000b020b7220 */ /* 0x040fe20000400000 */
[C---:B---3--:R-:W-:Y:S01]  /*1bf0*/  FMUL R12, R2.reuse, R12 ;  /* 0x0000000c020c7220 */ /* 0x048fe20000400000 */
[C---:B------:R-:W-:Y:S01]  /*1c00*/  FMUL R13, R2.reuse, R13 ;  /* 0x0000000d020d7220 */ /* 0x040fe20000400000 */
[C---:B------:R-:W-:Y:S01]  /*1c10*/  FMUL R14, R2.reuse, R14 ;  /* 0x0000000e020e7220 */ /* 0x040fe20000400000 */
[C---:B------:R-:W-:Y:S01]  /*1c20*/  FMUL R15, R2.reuse, R15 ;  /* 0x0000000f020f7220 */ /* 0x040fe20000400000 */
[C---:B----4-:R-:W-:Y:S01]  /*1c30*/  FMUL R16, R2.reuse, R16 ;  /* 0x0000001002107220 */ /* 0x050fe20000400000 */
[C---:B------:R-:W-:Y:S01]  /*1c40*/  FMUL R17, R2.reuse, R17 ;  /* 0x0000001102117220 */ /* 0x040fe20000400000 */
[C---:B------:R-:W-:Y:S01]  /*1c50*/  FMUL R18, R2.reuse, R18 ;  /* 0x0000001202127220 */ /* 0x040fe20000400000 */
[C---:B------:R-:W-:Y:S01]  /*1c60*/  FMUL R19, R2.reuse, R19 ;  /* 0x0000001302137220 */ /* 0x040fe20000400000 */
[C---:B-----5:R-:W-:Y:S01]  /*1c70*/  FMUL R4, R2.reuse, R4 ;  /* 0x0000000402047220 */ /* 0x060fe20000400000 */
[C---:B------:R-:W-:Y:S01]  /*1c80*/  FMUL R5, R2.reuse, R5 ;  /* 0x0000000502057220 */ /* 0x040fe20000400000 */
[C---:B------:R-:W-:Y:S01]  /*1c90*/  FMUL R6, R2.reuse, R6 ;  /* 0x0000000602067220 */ /* 0x040fe20000400000 */
[----:B------:R-:W-:Y:S01]  /*1ca0*/  FMUL R7, R2, R7 ;  /* 0x0000000702077220 */ /* 0x000fe20000400000 */
[----:B------:R3:W-:Y:S04]  /*1cb0*/  STL.128 [UR6], R8 ;  /* 0x00000008ff007987 */ /* 0x0007e80008100c06 */
[----:B------:R3:W-:Y:S04]  /*1cc0*/  STL.128 [UR6+0x10], R12 ;  /* 0x0000100cff007987 */ /* 0x0007e80008100c06 */
[----:B------:R3:W-:Y:S04]  /*1cd0*/  STL.128 [UR6+0x20], R16 ;  /* 0x00002010ff007987 */ /* 0x0007e80008100c06 */
[----:B------:R3:W-:Y:S01]  /*1ce0*/  STL.128 [UR6+0x30], R4 ;  /* 0x00003004ff007987 */ /* 0x0007e20008100c06 */
[----:B------:R-:W-:Y:S05]  /*1cf0*/  BRA.U UP0, `(.L_x_67) ;  /* 0xfffffffd00907547 */ /* 0x000fea000b83ffff */
[----:B------:R-:W-:-:S05]  /*1d00*/  UMOV UR5, UR8 ;  /* 0x0000000800057c82 */ /* 0x000fca0008000000 */
.L_x_66:
[----:B------:R-:W4:Y:S02]  /*1d10*/  LDCU UR6, c[0x0][0x3ac] ;  /* 0x00007580ff0677ac */ /* 0x000f240008000800 */
[----:B----4-:R-:W-:Y:S02]  /*1d20*/  ULOP3.LUT UR21, UR6, 0xf, URZ, 0xc0, !UPT ;  /* 0x0000000f06157892 */ /* 0x010fe4000f8ec0ff */
[----:B------:R-:W-:Y:S02]  /*1d30*/  ULOP3.LUT UR20, UR6, 0x7, URZ, 0xc0, !UPT ;  /* 0x0000000706147892 */ /* 0x000fe4000f8ec0ff */
[----:B------:R-:W-:Y:S02]  /*1d40*/  UISETP.NE.AND UP0, UPT, UR21, URZ, UPT ;  /* 0x000000ff1500728c */ /* 0x000fe4000bf05270 */
[----:B------:R-:W-:Y:S02]  /*1d50*/  ULOP3.LUT UR12, UR6, 0x3, URZ, 0xc0, !UPT ;  /* 0x00000003060c7892 */ /* 0x000fe4000f8ec0ff */
[----:B------:R-:W-:-:S02]  /*1d60*/  UIADD3 UR18, UPT, UPT, UR21, -0x1, URZ ;  /* 0xffffffff15127890 */ /* 0x000fc4000fffe0ff */
[----:B------:R-:W-:-:S03]  /*1d70*/  UIADD3 UR19, UPT, UPT, UR20, -0x1, URZ ;  /* 0xffffffff14137890 */ /* 0x000fc6000fffe0ff */
[----:B------:R-:W-:Y:S09]  /*1d80*/  BRA.U !UP0, `(.L_x_68) ;  /* 0x0000000108f87547 */ /* 0x000ff2000b800000 */
[----:B------:R-:W-:Y:S02]  /*1d90*/  UISETP.GE.U32.AND UP0, UPT, UR18, 0x7, UPT ;  /* 0x000000071200788c */ /* 0x000fe4000bf06070 */
[----:B------:R-:W-:-:S07]  /*1da0*/  UISETP.NE.AND UP1, UPT, UR20, URZ, UPT ;  /* 0x000000ff1400728c */ /* 0x000fce000bf25270 */
[----:B------:R-:W-:Y:S05]  /*1db0*/  BRA.U !UP0, `(.L_x_69) ;  /* 0x0000000108687547 */ /* 0x000fea000b800000 */
[----:B------:R-:W-:-:S09]  /*1dc0*/  ULEA UR6, UR5, UR13, 0x2 ;  /* 0x0000000d05067291 */ /* 0x000fd2000f8e10ff */
[----:B--23--:R-:W2:Y:S04]  /*1dd0*/  LDL R5, [UR6+0x4] ;  /* 0x00000406ff057983 */ /* 0x00cea80008100800 */
[----:B------:R-:W3:Y:S04]  /*1de0*/  LDL R9, [UR6+0x8] ;  /* 0x00000806ff097983 */ /* 0x000ee80008100800 */
[----:B------:R-:W4:Y:S04]  /*1df0*/  LDL R3, [UR6] ;  /* 0x00000006ff037983 */ /* 0x000f280008100800 */
[----:B------:R-:W5:Y:S04]  /*1e00*/  LDL R11, [UR6+0xc] ;  /* 0x00000c06ff0b7983 */ /* 0x000f680008100800 */
[----:B------:R-:W5:Y:S04]  /*1e10*/  LDL R7, [UR6+0x10] ;  /* 0x00001006ff077983 */ /* 0x000f680008100800 */
[----:B------:R-:W5:Y:S04]  /*1e20*/  LDL R13, [UR6+0x14] ;  /* 0x00001406ff0d7983 */ /* 0x000f680008100800 */
[----:B------:R-:W5:Y:S04]  /*1e30*/  LDL R15, [UR6+0x18] ;  /* 0x00001806ff0f7983 */ /* 0x000f680008100800 */
[----:B------:R-:W5:Y:S01]  /*1e40*/  LDL R17, [UR6+0x1c] ;  /* 0x00001c06ff117983 */ /* 0x000f620008100800 */
[----:B------:R-:W-:Y:S01]  /*1e50*/  UIADD3 UR5, UPT, UPT, UR5, 0x8, URZ ;  /* 0x0000000805057890 */ /* 0x000fe2000fffe0ff */
[C---:B--2---:R-:W-:Y:S01]  /*1e60*/  FMUL R0, R2.reuse, R5 ;  /* 0x0000000502007220 */ /* 0x044fe20000400000 */
[C---:B---3--:R-:W-:Y:S01]  /*1e70*/  FMUL R4, R2.reuse, R9 ;  /* 0x0000000902047220 */ /* 0x048fe20000400000 */
[C---:B----4-:R-:W-:Y:S01]  /*1e80*/  FMUL R3, R2.reuse, R3 ;  /* 0x0000000302037220 */ /* 0x050fe20000400000 */
[C---:B-----5:R-:W-:Y:S01]  /*1e90*/  FMUL R5, R2.reuse, R11 ;  /* 0x0000000b02057220 */ /* 0x060fe20000400000 */
[C---:B------:R-:W-:Y:S01]  /*1ea0*/  FMUL R7, R2.reuse, R7 ;  /* 0x0000000702077220 */ /* 0x040fe20000400000 */
[C---:B------:R-:W-:Y:S01]  /*1eb0*/  FMUL R6, R2.reuse, R13 ;  /* 0x0000000d02067220 */ /* 0x040fe20000400000 */
[C---:B------:R-:W-:Y:S01]  /*1ec0*/  FMUL R8, R2.reuse, R15 ;  /* 0x0000000f02087220 */ /* 0x040fe20000400000 */
[----:B------:R-:W-:Y:S01]  /*1ed0*/  FMUL R9, R2, R17 ;  /* 0x0000001102097220 */ /* 0x000fe20000400000 */
[----:B------:R4:W-:Y:S04]  /*1ee0*/  STL [UR6], R3 ;  /* 0x00000003ff007987 */ /* 0x0009e80008100806 */
[----:B------:R4:W-:Y:S04]  /*1ef0*/  STL [UR6+0x4], R0 ;  /* 0x00000400ff007987 */ /* 0x0009e80008100806 */
[----:B------:R4:W-:Y:S04]  /*1f00*/  STL [UR6+0x8], R4 ;  /* 0x00000804ff007987 */ /* 0x0009e80008100806 */
[----:B------:R4:W-:Y:S04]  /*1f10*/  STL [UR6+0xc], R5 ;  /* 0x00000c05ff007987 */ /* 0x0009e80008100806 */
[----:B------:R4:W-:Y:S04]  /*1f20*/  STL [UR6+0x10], R7 ;  /* 0x00001007ff007987 */ /* 0x0009e80008100806 */
[----:B------:R4:W-:Y:S04]  /*1f30*/  STL [UR6+0x14], R6 ;  /* 0x00001406ff007987 */ /* 0x0009e80008100806 */
[----:B------:R4:W-:Y:S04]  /*1f40*/  STL [UR6+0x18], R8 ;  /* 0x00001808ff007987 */ /* 0x0009e80008100806 */
[----:B------:R4:W-:Y:S02]  /*1f50*/  STL [UR6+0x1c], R9 ;  /* 0x00001c09ff007987 */ /* 0x0009e40008100806 */
.L_x_69:
[----:B------:R-:W-:Y:S05]  /*1f60*/  BRA.U !UP1, `(.L_x_68) ;  /* 0x0000000109807547 */ /* 0x000fea000b800000 */
[----:B------:R-:W-:Y:S02]  /*1f70*/  UISETP.GE.U32.AND UP0, UPT, UR19, 0x3, UPT ;  /* 0x000000031300788c */ /* 0x000fe4000bf06070 */
[----:B------:R-:W-:-:S07]  /*1f80*/  UISETP.NE.AND UP1, UPT, UR12, URZ, UPT ;  /* 0x000000ff0c00728c */ /* 0x000fce000bf25270 */
[----:B------:R-:W-:Y:S05]  /*1f90*/  BRA.U !UP0, `(.L_x_70) ;  /* 0x0000000108387547 */ /* 0x000fea000b800000 */
[----:B------:R-:W-:-:S09]  /*1fa0*/  ULEA UR6, UR5, UR13, 0x2 ;  /* 0x0000000d05067291 */ /* 0x000fd2000f8e10ff */
[----:B--234-:R-:W2:Y:S04]  /*1fb0*/  LDL R5, [UR6+0x4] ;  /* 0x00000406ff057983 */ /* 0x01cea80008100800 */
[----:B------:R-:W3:Y:S04]  /*1fc0*/  LDL R3, [UR6] ;  /* 0x00000006ff037983 */ /* 0x000ee80008100800 */
[----:B------:R-:W4:Y:S04]  /*1fd0*/  LDL R7, [UR6+0x8] ;  /* 0x00000806ff077983 */ /* 0x000f280008100800 */
[----:B------:R-:W5:Y:S01]  /*1fe0*/  LDL R9, [UR6+0xc] ;  /* 0x00000c06ff097983 */ /* 0x000f620008100800 */
[----:B------:R-:W-:Y:S01]  /*1ff0*/  UIADD3 UR5, UPT, UPT, UR5, 0x4, URZ ;  /* 0x0000000405057890 */ /* 0x000fe2000fffe0ff */
[C---:B--2---:R-:W-:Y:S01]  /*2000*/  FMUL R0, R2.reuse, R5 ;  /* 0x0000000502007220 */ /* 0x044fe20000400000 */
[C---:B---3--:R-:W-:Y:S01]  /*2010*/  FMUL R3, R2.reuse, R3 ;  /* 0x0000000302037220 */ /* 0x048fe20000400000 */
[C---:B----4-:R-:W-:Y:S01]  /*2020*/  FMUL R4, R2.reuse, R7 ;  /* 0x0000000702047220 */ /* 0x050fe20000400000 */
[----:B-----5:R-:W-:-:S03]  /*2030*/  FMUL R5, R2, R9 ;  /* 0x0000000902057220 */ /* 0x020fc60000400000 */
[----:B------:R2:W-:Y:S04]  /*2040*/  STL [UR6], R3 ;  /* 0x00000003ff007987 */ /* 0x0005e80008100806 */
[----:B------:R2:W-:Y:S04]  /*2050*/  STL [UR6+0x4], R0 ;  /* 0x00000400ff007987 */ /* 0x0005e80008100806 */
[----:B------:R2:W-:Y:S04]  /*2060*/  STL [UR6+0x8], R4 ;  /* 0x00000804ff007987 */ /* 0x0005e80008100806 */
[----:B------:R2:W-:Y:S02]  /*2070*/  STL [UR6+0xc], R5 ;  /* 0x00000c05ff007987 */ /* 0x0005e40008100806 */
.L_x_70:
[----:B------:R-:W-:Y:S05]  /*2080*/  BRA.U !UP1, `(.L_x_68) ;  /* 0x0000000109387547 */ /* 0x000fea000b800000 */
[----:B------:R-:W-:-:S09]  /*2090*/  ULEA UR5, UR5, UR13, 0x2 ;  /* 0x0000000d05057291 */ /* 0x000fd2000f8e10ff */
[----:B--2-4-:R-:W2:Y:S01]  /*20a0*/  LDL R3, [UR5] ;  /* 0x00000005ff037983 */ /* 0x014ea20008100800 */
[----:B------:R-:W-:Y:S01]  /*20b0*/  UISETP.NE.AND UP0, UPT, UR12, 0x1, UPT ;  /* 0x000000010c00788c */ /* 0x000fe2000bf05270 */
[----:B--2---:R-:W-:-:S05]  /*20c0*/  FMUL R3, R2, R3 ;  /* 0x0000000302037220 */ /* 0x004fca0000400000 */
[----:B------:R2:W-:Y:S03]  /*20d0*/  STL [UR5], R3 ;  /* 0x00000003ff007987 */ /* 0x0005e60008100805 */
[----:B------:R-:W-:Y:S05]  /*20e0*/  BRA.U !UP0, `(.L_x_68) ;  /* 0x0000000108207547 */ /* 0x000fea000b800000 */
[----:B--2---:R-:W2:Y:S01]  /*20f0*/  LDL R3, [UR5+0x4] ;  /* 0x00000405ff037983 */ /* 0x004ea20008100800 */
[----:B------:R-:W-:Y:S01]  /*2100*/  UISETP.NE.AND UP0, UPT, UR12, 0x2, UPT ;  /* 0x000000020c00788c */ /* 0x000fe2000bf05270 */
[----:B--2---:R-:W-:-:S05]  /*2110*/  FMUL R0, R2, R3 ;  /* 0x0000000302007220 */ /* 0x004fca0000400000 */
[----:B------:R2:W-:Y:S03]  /*2120*/  STL [UR5+0x4], R0 ;  /* 0x00000400ff007987 */ /* 0x0005e60008100805 */
[----:B------:R-:W-:Y:S05]  /*2130*/  BRA.U !UP0, `(.L_x_68) ;  /* 0x00000001080c7547 */ /* 0x000fea000b800000 */
[----:B------:R-:W2:Y:S02]  /*2140*/  LDL R3, [UR5+0x8] ;  /* 0x00000805ff037983 */ /* 0x000ea40008100800 */
[----:B--2---:R-:W-:-:S05]  /*2150*/  FMUL R0, R2, R3 ;  /* 0x0000000302007220 */ /* 0x004fca0000400000 */
[----:B------:R2:W-:Y:S02]  /*2160*/  STL [UR5+0x8], R0 ;  /* 0x00000800ff007987 */ /* 0x0005e40008100805 */
.L_x_68:
[----:B--2-4-:R-:W-:Y:S01]  /*2170*/  HFMA2 R3, -RZ, RZ, 0, 0 ;  /* 0x00000000ff037431 */ /* 0x014fe200000001ff */
[----:B------:R-:W-:-:S06]  /*2180*/  UMOV UR5, URZ ;  /* 0x000000ff00057c82 */ /* 0x000fcc0008000000 */
.L_x_77:
[----:B--2---:R-:W2:Y:S01]  /*2190*/  LDC R0, c[0x0][0x3a8] ;  /* 0x0000ea00ff007b82 */ /* 0x004ea20000000800 */
[----:B------:R-:W-:-:S04]  /*21a0*/  USHF.L.U32 UR6, UR4, 0x5, URZ ;  /* 0x0000000504067899 */ /* 0x000fc800080006ff */
[----:B------:R-:W-:-:S06]  /*21b0*/  UIADD3 UR6, UPT, UPT, UR6, UR5, URZ ;  /* 0x0000000506067290 */ /* 0x000fcc000fffe0ff */
[----:B--2---:R-:W-:-:S13]  /*21c0*/  ISETP.LE.AND P0, PT, R0, UR6, PT ;  /* 0x0000000600007c0c */ /* 0x004fda000bf03270 */
[----:B----4-:R-:W-:Y:S05]  /*21d0*/  @P0 BRA `(.L_x_71) ;  /* 0x0000000800080947 */ /* 0x010fea0003800000 */
[----:B------:R-:W-:-:S09]  /*21e0*/  ULEA UR6, UR5, UR9, 0x2 ;  /* 0x0000000905067291 */ /* 0x000fd2000f8e10ff */
[----:B---3--:R-:W2:Y:S01]  /*21f0*/  LDL R5, [UR6] ;  /* 0x00000006ff057983 */ /* 0x008ea20008100800 */
[----:B------:R-:W-:Y:S01]  /*2200*/  HFMA2 R4, -RZ, RZ, 0.96630859375, -0.0022525787353515625 ;  /* 0x3bbb989dff047431 */ /* 0x000fe200000001ff */
[----:B------:R-:W-:Y:S01]  /*2210*/  MOV R7, 0x437c0000 ;  /* 0x437c000000077802 */ /* 0x000fe20000000f00 */
[----:B------:R-:W3:Y:S01]  /*2220*/  LDCU UR6, c[0x0][0x3ac] ;  /* 0x00007580ff0677ac */ /* 0x000ee20008000800 */
[----:B------:R-:W4:Y:S01]  /*2230*/  S2UR UR11, SR_CgaCtaId ;  /* 0x00000000000b79c3 */ /* 0x000f220000008800 */
[----:B------:R-:W-:Y:S02]  /*2240*/  UMOV UR10, 0x400 ;  /* 0x00000400000a7882 */ /* 0x000fe40000000000 */
[----:B------:R-:W-:Y:S02]  /*2250*/  UIADD3 UR10, UPT, UPT, UR10, 0x2000, URZ ;  /* 0x000020000a0a7890 */ /* 0x000fe4000fffe0ff */
[----:B---3--:R-:W-:-:S04]  /*2260*/  UIADD3 UR6, UPT, UPT, UR6, -0x1, URZ ;  /* 0xffffffff06067890 */ /* 0x008fc8000fffe0ff */
[----:B------:R-:W-:Y:S02]  /*2270*/  UISETP.GE.U32.AND UP0, UPT, UR6, 0xf, UPT ;  /* 0x0000000f0600788c */ /* 0x000fe4000bf06070 */
[----:B----4-:R-:W-:Y:S01]  /*2280*/  ULEA UR10, UR11, UR10, 0x18 ;  /* 0x0000000a0b0a7291 */ /* 0x010fe2000f8ec0ff */
[----:B------:R-:W-:-:S03]  /*2290*/  UMOV UR6, URZ ;  /* 0x000000ff00067c82 */ /* 0x000fc60008000000 */
[----:B------:R-:W-:Y:S01]  /*22a0*/  ULEA UR10, UR5, UR10, 0x8 ;  /* 0x0000000a050a7291 */ /* 0x000fe2000f8e40ff */
[----:B--2---:R-:W-:-:S04]  /*22b0*/  FADD R5, -R36, R5 ;  /* 0x0000000524057221 */ /* 0x004fc80000000100 */
[----:B------:R-:W-:-:S04]  /*22c0*/  FFMA.SAT R4, R5, R4, 0.5 ;  /* 0x3f00000005047423 */ /* 0x000fc80000002004 */
[----:B------:R-:W-:-:S04]  /*22d0*/  FFMA.RM R4, R4, R7, 12582913 ;  /* 0x4b40000104047423 */ /* 0x000fc80000004007 */
[C---:B------:R-:W-:Y:S01]  /*22e0*/  FADD R6, R4.reuse, -12583039 ;  /* 0xcb40007f04067421 */ /* 0x040fe20000000000 */
[----:B------:R-:W-:-:S03]  /*22f0*/  SHF.L.U32 R39, R4, 0x17, RZ ;  /* 0x0000001704277819 */ /* 0x000fc600000006ff */
[----:B------:R-:W-:-:S04]  /*2300*/  FFMA R6, R5, 1.4426950216293334961, -R6 ;  /* 0x3fb8aa3b05067823 */ /* 0x000fc80000000806 */
[----:B------:R-:W-:-:S06]  /*2310*/  FFMA R6, R5, 1.925963033500011079e-08, R6 ;  /* 0x32a5706005067823 */ /* 0x000fcc0000000006 */
[----:B------:R-:W2:Y:S02]  /*2320*/  MUFU.EX2 R6, R6 ;  /* 0x0000000600067308 */ /* 0x000ea40000000800 */
[----:B--2---:R-:W-:-:S04]  /*2330*/  FMUL R39, R39, R6 ;  /* 0x0000000627277220 */ /* 0x004fc80000400000 */
[----:B------:R-:W-:Y:S01]  /*2340*/  FADD R3, R3, R39 ;  /* 0x0000002703037221 */ /* 0x000fe20000000000 */
[----:B------:R-:W-:Y:S06]  /*2350*/  BRA.U !UP0, `(.L_x_72) ;  /* 0x00000001088c7547 */ /* 0x000fec000b800000 */
[----:B------:R-:W-:-:S05]  /*2360*/  UMOV UR6, URZ ;  /* 0x000000ff00067c82 */ /* 0x000fca0008000000 */
.L_x_73:
[----:B------:R-:W-:-:S09]  /*2370*/  ULEA UR17, UR6, UR13, 0x2 ;  /* 0x0000000d06117291 */ /* 0x000fd2000f8e10ff */
[----:B--2---:R-:W2:Y:S04]  /*2380*/  LDL.128 R4, [UR17] ;  /* 0x00000011ff047983 */ /* 0x004ea80008100c00 */
[----:B------:R-:W3:Y:S04]  /*2390*/  LDL.128 R8, [UR17+0x10] ;  /* 0x00001011ff087983 */ /* 0x000ee80008100c00 */
[----:B------:R-:W4:Y:S04]  /*23a0*/  LDL.128 R12, [UR17+0x20] ;  /* 0x00002011ff0c7983 */ /* 0x000f280008100c00 */
[----:B------:R-:W5:Y:S01]  /*23b0*/  LDL.128 R16, [UR17+0x30] ;  /* 0x00003011ff107983 */ /* 0x000f620008100c00 */
[----:B------:R-:W-:-:S02]  /*23c0*/  ULEA UR11, UR6, UR10, 0x2 ;  /* 0x0000000a060b7291 */ /* 0x000fc4000f8e10ff */
[----:B------:R-:W-:-:S04]  /*23d0*/  UIADD3 UR6, UPT, UPT, UR6, 0x10, URZ ;  /* 0x0000001006067890 */ /* 0x000fc8000fffe0ff */
[----:B------:R-:W-:-:S03]  /*23e0*/  UISETP.NE.AND UP0, UPT, UR6, UR8, UPT ;  /* 0x000000080600728c */ /* 0x000fc6000bf05270 */
[----:B------:R-:W2:Y:S04]  /*23f0*/  LDS.128 R20, [UR11] ;  /* 0x0000000bff147984 */ /* 0x000ea80008000c00 */
[----:B------:R-:W3:Y:S04]  /*2400*/  LDS.128 R24, [UR11+0x10] ;  /* 0x0000100bff187984 */ /* 0x000ee80008000c00 */
[----:B------:R-:W4:Y:S04]  /*2410*/  LDS.128 R28, [UR11+0x20] ;  /* 0x0000200bff1c7984 */ /* 0x000f280008000c00 */
[----:B------:R-:W5:Y:S01]  /*2420*/  LDS.128 R32, [UR11+0x30] ;  /* 0x0000300bff207984 */ /* 0x000f620008000c00 */
[C---:B--2---:R-:W-:Y:S01]  /*2430*/  FFMA R4, R39.reuse, R20, R4 ;  /* 0x0000001427047223 */ /* 0x044fe20000000004 */
[C---:B------:R-:W-:Y:S01]  /*2440*/  FFMA R5, R39.reuse, R21, R5 ;  /* 0x0000001527057223 */ /* 0x040fe20000000005 */
[C---:B------:R-:W-:Y:S01]  /*2450*/  FFMA R6, R39.reuse, R22, R6 ;  /* 0x0000001627067223 */ /* 0x040fe20000000006 */
[C---:B------:R-:W-:Y:S01]  /*2460*/  FFMA R7, R39.reuse, R23, R7 ;  /* 0x0000001727077223 */ /* 0x040fe20000000007 */
[C---:B---3--:R-:W-:Y:S01]  /*2470*/  FFMA R8, R39.reuse, R24, R8 ;  /* 0x0000001827087223 */ /* 0x048fe20000000008 */
[C---:B------:R-:W-:Y:S01]  /*2480*/  FFMA R9, R39.reuse, R25, R9 ;  /* 0x0000001927097223 */ /* 0x040fe20000000009 */
[C---:B------:R-:W-:Y:S01]  /*2490*/  FFMA R10, R39.reuse, R26, R10 ;  /* 0x0000001a270a7223 */ /* 0x040fe2000000000a */
[C---:B------:R-:W-:Y:S01]  /*24a0*/  FFMA R11, R39.reuse, R27, R11 ;  /* 0x0000001b270b7223 */ /* 0x040fe2000000000b */
[C---:B----4-:R-:W-:Y:S01]  /*24b0*/  FFMA R12, R39.reuse, R28, R12 ;  /* 0x0000001c270c7223 */ /* 0x050fe2000000000c */
[C---:B------:R-:W-:Y:S01]  /*24c0*/  FFMA R13, R39.reuse, R29, R13 ;  /* 0x0000001d270d7223 */ /* 0x040fe2000000000d */
[C---:B------:R-:W-:Y:S01]  /*24d0*/  FFMA R14, R39.reuse, R30, R14 ;  /* 0x0000001e270e7223 */ /* 0x040fe2000000000e */
[C---:B------:R-:W-:Y:S01]  /*24e0*/  FFMA R15, R39.reuse, R31, R15 ;  /* 0x0000001f270f7223 */ /* 0x040fe2000000000f */
[C---:B-----5:R-:W-:Y:S01]  /*24f0*/  FFMA R16, R39.reuse, R32, R16 ;  /* 0x0000002027107223 */ /* 0x060fe20000000010 */
[C---:B------:R-:W-:Y:S01]  /*2500*/  FFMA R17, R39.reuse, R33, R17 ;  /* 0x0000002127117223 */ /* 0x040fe20000000011 */
[C---:B------:R-:W-:Y:S01]  /*2510*/  FFMA R18, R39.reuse, R34, R18 ;  /* 0x0000002227127223 */ /* 0x040fe20000000012 */
[----:B------:R-:W-:Y:S01]  /*2520*/  FFMA R19, R39, R35, R19 ;  /* 0x0000002327137223 */ /* 0x000fe20000000013 */
[----:B------:R2:W-:Y:S04]  /*2530*/  STL.128 [UR17], R4 ;  /* 0x00000004ff007987 */ /* 0x0005e80008100c11 */
[----:B------:R2:W-:Y:S04]  /*2540*/  STL.128 [UR17+0x10], R8 ;  /* 0x00001008ff007987 */ /* 0x0005e80008100c11 */
[----:B------:R2:W-:Y:S04]  /*2550*/  STL.128 [UR17+0x20], R12 ;  /* 0x0000200cff007987 */ /* 0x0005e80008100c11 */
[----:B------:R2:W-:Y:S01]  /*2560*/  STL.128 [UR17+0x30], R16 ;  /* 0x00003010ff007987 */ /* 0x0005e20008100c11 */
[----:B------:R-:W-:Y:S05]  /*2570*/  BRA.U UP0, `(.L_x_73) ;  /* 0xfffffffd007c7547 */ /* 0x000fea000b83ffff */
[----:B------:R-:W-:-:S05]  /*2580*/  UMOV UR6, UR8 ;  /* 0x0000000800067c82 */ /* 0x000fca0008000000 */
.L_x_72:
[----:B------:R-:W-:-:S09]  /*2590*/  UISETP.NE.AND UP0, UPT, UR21, URZ, UPT ;  /* 0x000000ff1500728c */ /* 0x000fd2000bf05270 */
[----:B------:R-:W-:Y:S05]  /*25a0*/  BRA.U !UP0, `(.L_x_71) ;  /* 0x0000000508147547 */ /* 0x000fea000b800000 */
[----:B------:R-:W-:Y:S02]  /*25b0*/  UISETP.GE.U32.AND UP0, UPT, UR18, 0x7, UPT ;  /* 0x000000071200788c */ /* 0x000fe4000bf06070 */
[----:B------:R-:W-:-:S07]  /*25c0*/  UISETP.NE.AND UP1, UPT, UR20, URZ, UPT ;  /* 0x000000ff1400728c */ /* 0x000fce000bf25270 */
[----:B------:R-:W-:Y:S05]  /*25d0*/  BRA.U !UP0, `(.L_x_74) ;  /* 0x0000000108747547 */ /* 0x000fea000b800000 */
[----:B------:R-:W-:-:S09]  /*25e0*/  ULEA UR17, UR6, UR13, 0x2 ;  /* 0x0000000d06117291 */ /* 0x000fd2000f8e10ff */
[----:B--2---:R-:W2:Y:S04]  /*25f0*/  LDL R12, [UR17] ;  /* 0x00000011ff0c7983 */ /* 0x004ea80008100800 */
[----:B------:R-:W3:Y:S04]  /*2600*/  LDL R14, [UR17+0x4] ;  /* 0x00000411ff0e7983 */ /* 0x000ee80008100800 */
[----:B------:R-:W4:Y:S04]  /*2610*/  LDL R15, [UR17+0x8] ;  /* 0x00000811ff0f7983 */ /* 0x000f280008100800 */
[----:B------:R-:W5:Y:S04]  /*2620*/  LDL R16, [UR17+0xc] ;  /* 0x00000c11ff107983 */ /* 0x000f680008100800 */
[----:B------:R-:W5:Y:S04]  /*2630*/  LDL R13, [UR17+0x10] ;  /* 0x00001011ff0d7983 */ /* 0x000f680008100800 */
[----:B------:R-:W5:Y:S04]  /*2640*/  LDL R18, [UR17+0x14] ;  /* 0x00001411ff127983 */ /* 0x000f680008100800 */
[----:B------:R-:W5:Y:S04]  /*2650*/  LDL R17, [UR17+0x18] ;  /* 0x00001811ff117983 */ /* 0x000f680008100800 */
[----:B------:R-:W5:Y:S01]  /*2660*/  LDL R20, [UR17+0x1c] ;  /* 0x00001c11ff147983 */ /* 0x000f620008100800 */
[----:B------:R-:W-:-:S02]  /*2670*/  ULEA UR11, UR6, UR10, 0x2 ;  /* 0x0000000a060b7291 */ /* 0x000fc4000f8e10ff */
[----:B------:R-:W-:-:S07]  /*2680*/  UIADD3 UR6, UPT, UPT, UR6, 0x8, URZ ;  /* 0x0000000806067890 */ /* 0x000fce000fffe0ff */
[----:B------:R-:W2:Y:S04]  /*2690*/  LDS.128 R8, [UR11] ;  /* 0x0000000bff087984 */ /* 0x000ea80008000c00 */
[----:B------:R-:W0:Y:S01]  /*26a0*/  LDS.128 R4, [UR11+0x10] ;  /* 0x0000100bff047984 */ /* 0x000e220008000c00 */
[C---:B--2---:R-:W-:Y:S01]  /*26b0*/  FFMA R8, R39.reuse, R8, R12 ;  /* 0x0000000827087223 */ /* 0x044fe2000000000c */
[----:B---3--:R-:W-:-:S04]  /*26c0*/  FFMA R9, R39, R9, R14 ;  /* 0x0000000927097223 */ /* 0x008fc8000000000e */
[----:B------:R3:W-:Y:S01]  /*26d0*/  STL [UR17], R8 ;  /* 0x00000008ff007987 */ /* 0x0007e20008100811 */
[----:B----4-:R-:W-:-:S03]  /*26e0*/  FFMA R10, R39, R10, R15 ;  /* 0x0000000a270a7223 */ /* 0x010fc6000000000f */
[----:B------:R3:W-:Y:S01]  /*26f0*/  STL [UR17+0x4], R9 ;  /* 0x00000409ff007987 */ /* 0x0007e20008100811 */
[----:B-----5:R-:W-:-:S03]  /*2700*/  FFMA R11, R39, R11, R16 ;  /* 0x0000000b270b7223 */ /* 0x020fc60000000010 */
[----:B------:R3:W-:Y:S01]  /*2710*/  STL [UR17+0x8], R10 ;  /* 0x0000080aff007987 */ /* 0x0007e20008100811 */
[----:B0-----:R-:W-:-:S03]  /*2720*/  FFMA R4, R39, R4, R13 ;  /* 0x0000000427047223 */ /* 0x001fc6000000000d */
[----:B------:R3:W-:Y:S01]  /*2730*/  STL [UR17+0xc], R11 ;  /* 0x00000c0bff007987 */ /* 0x0007e20008100811 */
[----:B------:R-:W-:-:S03]  /*2740*/  FFMA R5, R39, R5, R18 ;  /* 0x0000000527057223 */ /* 0x000fc60000000012 */
[----:B------:R3:W-:Y:S01]  /*2750*/  STL [UR17+0x10], R4 ;  /* 0x00001004ff007987 */ /* 0x0007e20008100811 */
[----:B------:R-:W-:-:S03]  /*2760*/  FFMA R6, R39, R6, R17 ;  /* 0x0000000627067223 */ /* 0x000fc60000000011 */
[----:B------:R3:W-:Y:S01]  /*2770*/  STL [UR17+0x14], R5 ;  /* 0x00001405ff007987 */ /* 0x0007e20008100811 */
[----:B------:R-:W-:-:S03]  /*2780*/  FFMA R7, R39, R7, R20 ;  /* 0x0000000727077223 */ /* 0x000fc60000000014 */
[----:B------:R3:W-:Y:S04]  /*2790*/  STL [UR17+0x18], R6 ;  /* 0x00001806ff007987 */ /* 0x0007e80008100811 */
[----:B------:R3:W-:Y:S02]  /*27a0*/  STL [UR17+0x1c], R7 ;  /* 0x00001c07ff007987 */ /* 0x0007e40008100811 */
.L_x_74:
[----:B------:R-:W-:Y:S05]  /*27b0*/  BRA.U !UP1, `(.L_x_71) ;  /* 0x0000000109907547 */ /* 0x000fea000b800000 */
[----:B------:R-:W-:Y:S02]  /*27c0*/  UISETP.GE.U32.AND UP0, UPT, UR19, 0x3, UPT ;  /* 0x000000031300788c */ /* 0x000fe4000bf06070 */
[----:B------:R-:W-:-:S07]  /*27d0*/  UISETP.NE.AND UP1, UPT, UR12, URZ, UPT ;  /* 0x000000ff0c00728c */ /* 0x000fce000bf25270 */
[----:B------:R-:W-:Y:S05]  /*27e0*/  BRA.U !UP0, `(.L_x_75) ;  /* 0x0000000108407547 */ /* 0x000fea000b800000 */
[----:B------:R-:W-:-:S09]  /*27f0*/  ULEA UR17, UR6, UR13, 0x2 ;  /* 0x0000000d06117291 */ /* 0x000fd2000f8e10ff */
[----:B--23--:R-:W2:Y:S04]  /*2800*/  LDL R8, [UR17] ;  /* 0x00000011ff087983 */ /* 0x00cea80008100800 */
[----:B------:R-:W3:Y:S04]  /*2810*/  LDL R10, [UR17+0x4] ;  /* 0x00000411ff0a7983 */ /* 0x000ee80008100800 */
[----:B------:R-:W4:Y:S04]  /*2820*/  LDL R9, [UR17+0x8] ;  /* 0x00000811ff097983 */ /* 0x000f280008100800 */
[----:B------:R-:W5:Y:S01]  /*2830*/  LDL R12, [UR17+0xc] ;  /* 0x00000c11ff0c7983 */ /* 0x000f620008100800 */
[----:B------:R-:W-:-:S02]  /*2840*/  ULEA UR11, UR6, UR10, 0x2 ;  /* 0x0000000a060b7291 */ /* 0x000fc4000f8e10ff */
[----:B------:R-:W-:-:S07]  /*2850*/  UIADD3 UR6, UPT, UPT, UR6, 0x4, URZ ;  /* 0x0000000406067890 */ /* 0x000fce000fffe0ff */
[----:B------:R-:W2:Y:S02]  /*2860*/  LDS.128 R4, [UR11] ;  /* 0x0000000bff047984 */ /* 0x000ea40008000c00 */
[C---:B--2---:R-:W-:Y:S01]  /*2870*/  FFMA R4, R39.reuse, R4, R8 ;  /* 0x0000000427047223 */ /* 0x044fe20000000008 */
[----:B---3--:R-:W-:-:S04]  /*2880*/  FFMA R5, R39, R5, R10 ;  /* 0x0000000527057223 */ /* 0x008fc8000000000a */
[----:B------:R2:W-:Y:S01]  /*2890*/  STL [UR17], R4 ;  /* 0x00000004ff007987 */ /* 0x0005e20008100811 */
[----:B----4-:R-:W-:-:S03]  /*28a0*/  FFMA R6, R39, R6, R9 ;  /* 0x0000000627067223 */ /* 0x010fc60000000009 */
[----:B------:R2:W-:Y:S01]  /*28b0*/  STL [UR17+0x4], R5 ;  /* 0x00000405ff007987 */ /* 0x0005e20008100811 */
[----:B-----5:R-:W-:-:S03]  /*28c0*/  FFMA R7, R39, R7, R12 ;  /* 0x0000000727077223 */ /* 0x020fc6000000000c */
[----:B------:R2:W-:Y:S04]  /*28d0*/  STL [UR17+0x8], R6 ;  /* 0x00000806ff007987 */ /* 0x0005e80008100811 */
[----:B------:R2:W-:Y:S02]  /*28e0*/  STL [UR17+0xc], R7 ;  /* 0x00000c07ff007987 */ /* 0x0005e40008100811 */
.L_x_75:
[----:B------:R-:W-:Y:S05]  /*28f0*/  BRA.U !UP1, `(.L_x_71) ;  /* 0x0000000109407547 */ /* 0x000fea000b800000 */
[----:B------:R-:W-:-:S09]  /*2900*/  ULEA UR11, UR6, UR13, 0x2 ;  /* 0x0000000d060b7291 */ /* 0x000fd2000f8e10ff */
[----:B--23--:R-:W2:Y:S01]  /*2910*/  LDL R8, [UR11] ;  /* 0x0000000bff087983 */ /* 0x00cea20008100800 */
[----:B------:R-:W-:Y:S02]  /*2920*/  ULEA UR10, UR6, UR10, 0x2 ;  /* 0x0000000a060a7291 */ /* 0x000fe4000f8e10ff */
[----:B------:R-:W-:-:S07]  /*2930*/  UISETP.NE.AND UP0, UPT, UR12, 0x1, UPT ;  /* 0x000000010c00788c */ /* 0x000fce000bf05270 */
[----:B------:R-:W2:Y:S02]  /*2940*/  LDS.128 R4, [UR10] ;  /* 0x0000000aff047984 */ /* 0x000ea40008000c00 */
[----:B--2---:R-:W-:-:S05]  /*2950*/  FFMA R4, R39, R4, R8 ;  /* 0x0000000427047223 */ /* 0x004fca0000000008 */
[----:B------:R4:W-:Y:S01]  /*2960*/  STL [UR11], R4 ;  /* 0x00000004ff007987 */ /* 0x0009e2000810080b */
[----:B------:R-:W-:Y:S05]  /*2970*/  BRA.U !UP0, `(.L_x_71) ;  /* 0x0000000108207547 */ /* 0x000fea000b800000 */
[----:B----4-:R-:W2:Y:S01]  /*2980*/  LDL R4, [UR11+0x4] ;  /* 0x0000040bff047983 */ /* 0x010ea20008100800 */
[----:B------:R-:W-:Y:S01]  /*2990*/  UISETP.NE.AND UP0, UPT, UR12, 0x2, UPT ;  /* 0x000000020c00788c */ /* 0x000fe2000bf05270 */
[----:B--2---:R-:W-:-:S05]  /*29a0*/  FFMA R5, R39, R5, R4 ;  /* 0x0000000527057223 */ /* 0x004fca0000000004 */
[----:B------:R2:W-:Y:S03]  /*29b0*/  STL [UR11+0x4], R5 ;  /* 0x00000405ff007987 */ /* 0x0005e6000810080b */
[----:B------:R-:W-:Y:S05]  /*29c0*/  BRA.U !UP0, `(.L_x_71) ;  /* 0x00000001080c7547 */ /* 0x000fea000b800000 */
[----:B------:R-:W3:Y:S02]  /*29d0*/  LDL R4, [UR11+0x8] ;  /* 0x0000080bff047983 */ /* 0x000ee40008100800 */
[----:B---3--:R-:W-:-:S05]  /*29e0*/  FFMA R6, R39, R6, R4 ;  /* 0x0000000627067223 */ /* 0x008fca0000000004 */
[----:B------:R3:W-:Y:S02]  /*29f0*/  STL [UR11+0x8], R6 ;  /* 0x00000806ff007987 */ /* 0x0007e4000810080b */
.L_x_71:
[----:B------:R-:W-:-:S04]  /*2a00*/  UIADD3 UR5, UPT, UPT, UR5, 0x1, URZ ;  /* 0x0000000105057890 */ /* 0x000fc8000fffe0ff */
[----:B------:R-:W-:-:S09]  /*2a10*/  UISETP.NE.AND UP0, UPT, UR5, 0x20, UPT ;  /* 0x000000200500788c */ /* 0x000fd2000bf05270 */
[----:B------:R-:W-:Y:S05]  /*2a20*/  BRA.U !UP0, `(.L_x_76) ;  /* 0x0000001908287547 */ /* 0x000fea000b800000 */
[----:B------:R-:W-:Y:S05]  /*2a30*/  BRA `(.L_x_77) ;  /* 0xfffffff400d47947 */ /* 0x000fea000383ffff */
.L_x_65:
[----:B------:R-:W-:Y:S01]  /*2a40*/  USHF.L.U32 UR5, UR4, 0x5, URZ ;  /* 0x0000000504057899 */ /* 0x000fe200080006ff */
[----:B------:R-:W-:-:S03]  /*2a50*/  MOV R3, RZ ;  /* 0x000000ff00037202 */ /* 0x000fc60000000f00 */
[----:B------:R-:W-:Y:S02]  /*2a60*/  UIADD3 UR6, UPT, UPT, UR5, 0x1, URZ ;  /* 0x0000000105067890 */ /* 0x000fe4000fffe0ff */
[C---:B------:R-:W-:Y:S01]  /*2a70*/  ISETP.LE.AND P6, PT, R0.reuse, UR5, PT ;  /* 0x0000000500007c0c */ /* 0x040fe2000bfc3270 */
[----:B------:R-:W-:Y:S02]  /*2a80*/  UIADD3 UR10, UPT, UPT, UR5, 0x2, URZ ;  /* 0x00000002050a7890 */ /* 0x000fe4000fffe0ff */
[----:B------:R-:W-:Y:S01]  /*2a90*/  UIADD3 UR11, UPT, UPT, UR5, 0x3, URZ ;  /* 0x00000003050b7890 */ /* 0x000fe2000fffe0ff */
[C---:B------:R-:W-:Y:S01]  /*2aa0*/  ISETP.LE.AND P2, PT, R0.reuse, UR6, PT ;  /* 0x0000000600007c0c */ /* 0x040fe2000bf43270 */
[----:B------:R-:W-:Y:S02]  /*2ab0*/  UIADD3 UR12, UPT, UPT, UR5, 0x4, URZ ;  /* 0x00000004050c7890 */ /* 0x000fe4000fffe0ff */
[----:B------:R-:W-:Y:S01]  /*2ac0*/  UIADD3 UR17, UPT, UPT, UR5, 0x5, URZ ;  /* 0x0000000505117890 */ /* 0x000fe2000fffe0ff */
[----:B------:R-:W-:Y:S01]  /*2ad0*/  P2R R41, PR, RZ, 0x4 ;  /* 0x00000004ff297803 */ /* 0x000fe20000000000 */
        /* <DEDUP_REMOVED lines=11> */
[----:B------:R-:W-:Y:S01]  /*2b90*/  ISETP.LE.AND P5, PT, R0, UR19, PT ;  /* 0x0000001300007c0c */ /* 0x000fe2000bfa3270 */
[----:B------:R-:W-:-:S02]  /*2ba0*/  UIADD3 UR24, UPT, UPT, UR5, 0xc, URZ ;  /* 0x0000000c05187890 */ /* 0x000fc4000fffe0ff */
[----:B------:R-:W-:Y:S02]  /*2bb0*/  UIADD3 UR25, UPT, UPT, UR5, 0xd, URZ ;  /* 0x0000000d05197890 */ /* 0x000fe4000fffe0ff */
[----:B------:R-:W-:Y:S02]  /*2bc0*/  UIADD3 UR26, UPT, UPT, UR5, 0xe, URZ ;  /* 0x0000000e051a7890 */ /* 0x000fe4000fffe0ff */
        /* <DEDUP_REMOVED lines=13> */
[----:B------:R-:W-:Y:S01]  /*2ca0*/  UIADD3 UR40, UPT, UPT, UR5, 0x1c, URZ ;  /* 0x0000001c05287890 */ /* 0x000fe2000fffe0ff */
[----:B------:R-:W-:Y:S11]  /*2cb0*/  @P6 BRA `(.L_x_78) ;  /* 0x0000000000246947 */ /* 0x000ff60003800000 */
[----:B--2---:R-:W-:-:S04]  /*2cc0*/  FADD R32, -R36, R32 ;  /* 0x0000002024207221 */ /* 0x004fc80000000100 */
[----:B------:R-:W-:-:S04]  /*2cd0*/  FFMA.SAT R3, R32, R39, 0.5 ;  /* 0x3f00000020037423 */ /* 0x000fc80000002027 */
[----:B------:R-:W-:-:S04]  /*2ce0*/  FFMA.RM R3, R3, R40, 12582913 ;  /* 0x4b40000103037423 */ /* 0x000fc80000004028 */
[C---:B------:R-:W-:Y:S01]  /*2cf0*/  FADD R43, R3.reuse, -12583039 ;  /* 0xcb40007f032b7421 */ /* 0x040fe20000000000 */
[----:B------:R-:W-:-:S03]  /*2d00*/  SHF.L.U32 R3, R3, 0x17, RZ ;  /* 0x0000001703037819 */ /* 0x000fc600000006ff */
[----:B------:R-:W-:-:S04]  /*2d10*/  FFMA R43, R32, 1.4426950216293334961, -R43 ;  /* 0x3fb8aa3b202b7823 */ /* 0x000fc8000000082b */
[----:B------:R-:W-:-:S04]  /*2d20*/  FFMA R43, R32, 1.925963033500011079e-08, R43 ;  /* 0x32a57060202b7823 */ /* 0x000fc8000000002b */
[----:B------:R-:W2:Y:S02]  /*2d30*/  MUFU.EX2 R32, R43 ;  /* 0x0000002b00207308 */ /* 0x000ea40000000800 */
[----:B--2---:R-:W-:-:S07]  /*2d40*/  FFMA R3, R3, R32, RZ ;  /* 0x0000002003037223 */ /* 0x004fce00000000ff */
.L_x_78:
[----:B------:R-:W-:-:S13]  /*2d50*/  ISETP.NE.AND P6, PT, R41, RZ, PT ;  /* 0x000000ff2900720c */ /* 0x000fda0003fc5270 */
[----:B------:R-:W-:Y:S05]  /*2d60*/  @P6 BRA `(.L_x_79) ;  /* 0x0000000000246947 */ /* 0x000fea0003800000 */
[----:B--2---:R-:W-:-:S04]  /*2d70*/  FADD R32, -R36, R33 ;  /* 0x0000002124207221 */ /* 0x004fc80000000100 */
[----:B------:R-:W-:-:S04]  /*2d80*/  FFMA.SAT R33, R32, R39, 0.5 ;  /* 0x3f00000020217423 */ /* 0x000fc80000002027 */
[----:B------:R-:W-:-:S04]  /*2d90*/  FFMA.RM R33, R33, R40, 12582913 ;  /* 0x4b40000121217423 */ /* 0x000fc80000004028 */
[----:B------:R-:W-:-:S04]  /*2da0*/  FADD R41, R33, -12583039 ;  /* 0xcb40007f21297421 */ /* 0x000fc80000000000 */
[----:B------:R-:W-:-:S04]  /*2db0*/  FFMA R41, R32, 1.4426950216293334961, -R41 ;  /* 0x3fb8aa3b20297823 */ /* 0x000fc80000000829 */
[----:B------:R-:W-:Y:S01]  /*2dc0*/  FFMA R41, R32, 1.925963033500011079e-08, R41 ;  /* 0x32a5706020297823 */ /* 0x000fe20000000029 */
[----:B------:R-:W-:-:S05]  /*2dd0*/  SHF.L.U32 R32, R33, 0x17, RZ ;  /* 0x0000001721207819 */ /* 0x000fca00000006ff */
[----:B------:R-:W2:Y:S02]  /*2de0*/  MUFU.EX2 R41, R41 ;  /* 0x0000002900297308 */ /* 0x000ea40000000800 */
[----:B--2---:R-:W-:-:S07]  /*2df0*/  FFMA R3, R32, R41, R3 ;  /* 0x0000002920037223 */ /* 0x004fce0000000003 */
.L_x_79:
[----:B------:R-:W-:Y:S05]  /*2e00*/  @P0 BRA `(.L_x_80) ;  /* 0x0000000000240947 */ /* 0x000fea0003800000 */
        /* <DEDUP_REMOVED lines=8> */
[----:B--2---:R-:W-:-:S07]  /*2e90*/  FFMA R3, R32, R41, R3 ;  /* 0x0000002920037223 */ /* 0x004fce0000000003 */
.L_x_80:
        /* <DEDUP_REMOVED lines=10> */
.L_x_81:
        /* <DEDUP_REMOVED lines=10> */
.L_x_82:
        /* <DEDUP_REMOVED lines=10> */
.L_x_83:
        /* <DEDUP_REMOVED lines=10> */
.L_x_84:
        /* <DEDUP_REMOVED lines=10> */
.L_x_85:
[C---:B------:R-:W-:Y:S01]  /*31c0*/  ISETP.LE.AND P6, PT, R0.reuse, UR20, PT ;  /* 0x0000001400007c0c */ /* 0x040fe2000bfc3270 */
[----:B------:R-:W-:Y:S01]  /*31d0*/  UIADD3 UR6, UPT, UPT, UR5, 0x1d, URZ ;  /* 0x0000001d05067890 */ /* 0x000fe2000fffe0ff */
[C---:B------:R-:W-:Y:S02]  /*31e0*/  ISETP.LE.AND P2, PT, R0.reuse, UR21, PT ;  /* 0x0000001500007c0c */ /* 0x040fe4000bf43270 */
[C---:B------:R-:W-:Y:S02]  /*31f0*/  ISETP.LE.AND P0, PT, R0.reuse, UR22, PT ;  /* 0x0000001600007c0c */ /* 0x040fe4000bf03270 */
[----:B--2---:R-:W-:Y:S02]  /*3200*/  P2R R28, PR, RZ, 0x4 ;  /* 0x00000004ff1c7803 */ /* 0x004fe40000000000 */
[C---:B------:R-:W-:Y:S02]  /*3210*/  ISETP.LE.AND P1, PT, R0.reuse, UR23, PT ;  /* 0x0000001700007c0c */ /* 0x040fe4000bf23270 */
[----:B------:R-:W-:-:S02]  /*3220*/  ISETP.LE.AND P2, PT, R0, UR24, PT ;  /* 0x0000001800007c0c */ /* 0x000fc4000bf43270 */
[C---:B------:R-:W-:Y:S02]  /*3230*/  ISETP.LE.AND P3, PT, R0.reuse, UR25, PT ;  /* 0x0000001900007c0c */ /* 0x040fe4000bf63270 */
[C---:B------:R-:W-:Y:S02]  /*3240*/  ISETP.LE.AND P4, PT, R0.reuse, UR26, PT ;  /* 0x0000001a00007c0c */ /* 0x040fe4000bf83270 */
[----:B------:R-:W-:Y:S01]  /*3250*/  ISETP.LE.AND P5, PT, R0, UR27, PT ;  /* 0x0000001b00007c0c */ /* 0x000fe2000bfa3270 */
[----:B------:R-:W-:-:S12]  /*3260*/  @P6 BRA `(.L_x_86) ;  /* 0x0000000000246947 */ /* 0x000fd80003800000 */
[----:B------:R-:W-:-:S04]  /*3270*/  FADD R24, -R36, R24 ;  /* 0x0000001824187221 */ /* 0x000fc80000000100 */
        /* <DEDUP_REMOVED lines=8> */
.L_x_86:
[----:B------:R-:W-:-:S13]  /*3300*/  ISETP.NE.AND P6, PT, R28, RZ, PT ;  /* 0x000000ff1c00720c */ /* 0x000fda0003fc5270 */
[----:B------:R-:W-:Y:S05]  /*3310*/  @P6 BRA `(.L_x_87) ;  /* 0x0000000000246947 */ /* 0x000fea0003800000 */
        /* <DEDUP_REMOVED lines=9> */
.L_x_87:
[----:B------:R-:W-:Y:S05]  /*33b0*/  @P0 BRA `(.L_x_88) ;  /* 0x0000000000240947 */ /* 0x000fea0003800000 */
[----:B------:R-:W-:-:S04]  /*33c0*/  FADD R26, -R36, R26 ;  /* 0x0000001a241a7221 */ /* 0x000fc80000000100 */
        /* <DEDUP_REMOVED lines=8> */
.L_x_88:
        /* <DEDUP_REMOVED lines=10> */
.L_x_89:
        /* <DEDUP_REMOVED lines=10> */
.L_x_90:
        /* <DEDUP_REMOVED lines=10> */
.L_x_91:
        /* <DEDUP_REMOVED lines=10> */
.L_x_92:
        /* <DEDUP_REMOVED lines=10> */
.L_x_93:
[C---:B------:R-:W-:Y:S01]  /*3770*/  ISETP.LE.AND P6, PT, R0.reuse, UR28, PT ;  /* 0x0000001c00007c0c */ /* 0x040fe2000bfc3270 */
[----:B------:R-:W-:Y:S01]  /*3780*/  UIADD3 UR10, UPT, UPT, UR5, 0x1e, URZ ;  /* 0x0000001e050a7890 */ /* 0x000fe2000fffe0ff */
[C---:B------:R-:W-:Y:S02]  /*3790*/  ISETP.LE.AND P2, PT, R0.reuse, UR29, PT ;  /* 0x0000001d00007c0c */ /* 0x040fe4000bf43270 */
[C---:B------:R-:W-:Y:S02]  /*37a0*/  ISETP.LE.AND P0, PT, R0.reuse, UR30, PT ;  /* 0x0000001e00007c0c */ /* 0x040fe4000bf03270 */
[----:B------:R-:W-:Y:S02]  /*37b0*/  P2R R20, PR, RZ, 0x4 ;  /* 0x00000004ff147803 */ /* 0x000fe40000000000 */
        /* <DEDUP_REMOVED lines=15> */
.L_x_94:
        /* <DEDUP_REMOVED lines=11> */
.L_x_95:
        /* <DEDUP_REMOVED lines=10> */
.L_x_96:
        /* <DEDUP_REMOVED lines=10> */
.L_x_97:
        /* <DEDUP_REMOVED lines=10> */
.L_x_98:
        /* <DEDUP_REMOVED lines=10> */
.L_x_99:
        /* <DEDUP_REMOVED lines=10> */
.L_x_100:
        /* <DEDUP_REMOVED lines=10> */
.L_x_101:
        /* <DEDUP_REMOVED lines=20> */
.L_x_102:
        /* <DEDUP_REMOVED lines=11> */
.L_x_103:
        /* <DEDUP_REMOVED lines=10> */
.L_x_104:
        /* <DEDUP_REMOVED lines=10> */
.L_x_105:
        /* <DEDUP_REMOVED lines=10> */
.L_x_106:
        /* <DEDUP_REMOVED lines=10> */
.L_x_107:
        /* <DEDUP_REMOVED lines=10> */
.L_x_108:
        /* <DEDUP_REMOVED lines=10> */
.L_x_76:
[----:B------:R-:W-:Y:S01]  /*42d0*/  IADD3 R0, PT, PT, R0, 0x1f, RZ ;  /* 0x0000001f00007810 */ /* 0x000fe20007ffe0ff */
[----:B------:R-:W-:Y:S01]  /*42e0*/  UIADD3 UR4, UPT, UPT, UR4, 0x1, URZ ;  /* 0x0000000104047890 */ /* 0x000fe2000fffe0ff */
[----:B------:R-:W-:Y:S01]  /*42f0*/  BAR.SYNC.DEFER_BLOCKING 0x0 ;  /* 0x0000000000007b1d */ /* 0x000fe20000010000 */
[----:B------:R-:W-:Y:S01]  /*4300*/  FFMA R37, R2, R37, R3 ;  /* 0x0000002502257223 */ /* 0x000fe20000000003 */
[----:B------:R-:W-:-:S04]  /*4310*/  SHF.R.U32.HI R0, RZ, 0x5, R0 ;  /* 0x00000005ff007819 */ /* 0x000fc80000011600 */
[----:B------:R-:W-:-:S13]  /*4320*/  ISETP.NE.AND P0, PT, R0, UR4, PT ;  /* 0x0000000400007c0c */ /* 0x000fda000bf05270 */
[----:B------:R-:W-:Y:S05]  /*4330*/  @P0 BRA `(.L_x_109) ;  /* 0xffffffbc00c80947 */ /* 0x000fea000383ffff */
[----:B------:R-:W5:Y:S01]  /*4340*/  LDC R3, c[0x0][0x3ac] ;  /* 0x0000eb00ff037b82 */ /* 0x000f620000000800 */
[----:B------:R-:W-:Y:S01]  /*4350*/  BSSY.RECONVERGENT B0, `(.L_x_110) ;  /* 0x0000134000007945 */ /* 0x000fe20003800200 */
[----:B-----5:R-:W-:-:S04]  /*4360*/  ISETP.GE.AND P0, PT, R3, 0x1, PT ;  /* 0x000000010300780c */ /* 0x020fc80003f06270 */
[----:B------:R-:W-:-:S13]  /*4370*/  FSETP.LEU.OR P0, PT, R37, RZ, !P0 ;  /* 0x000000ff2500720b */ /* 0x000fda000470b400 */
[----:B------:R-:W-:Y:S05]  /*4380*/  @P0 BRA `(.L_x_111) ;  /* 0x0000001000c00947 */ /* 0x000fea0003800000 */
[----:B--23--:R-:W2:Y:S01]  /*4390*/  LDC R13, c[0x0][0x3ac] ;  /* 0x0000eb00ff0d7b82 */ /* 0x00cea20000000800 */
[----:B------:R-:W-:Y:S01]  /*43a0*/  ISETP.GE.U32.AND P0, PT, R3, 0x8, PT ;  /* 0x000000080300780c */ /* 0x000fe20003f06070 */
[----:B------:R-:W-:Y:S02]  /*43b0*/  HFMA2 R12, -RZ, RZ, 0, 0 ;  /* 0x00000000ff0c7431 */ /* 0x000fe400000001ff */
[----:B--2---:R-:W-:Y:S02]  /*43c0*/  IMAD R2, R13, UR7, RZ ;  /* 0x000000070d027c24 */ /* 0x004fe4000f8e02ff */
[----:B------:R-:W-:-:S03]  /*43d0*/  IMAD R11, R38, R13, RZ ;  /* 0x0000000d260b7224 */ /* 0x000fc600078e02ff */
[----:B------:R-:W-:-:S05]  /*43e0*/  SHF.R.S32.HI R10, RZ, 0x1f, R2 ;  /* 0x0000001fff0a7819 */ /* 0x000fca0000011402 */
[----:B------:R-:W-:Y:S05]  /*43f0*/  @!P0 BRA `(.L_x_112) ;  /* 0x0000000800288947 */ /* 0x000fea0003800000 */
[----:B------:R-:W2:Y:S01]  /*4400*/  LDCU.64 UR4, c[0x0][0x398] ;  /* 0x00007300ff0477ac */ /* 0x000ea20008000a00 */
[----:B------:R-:W-:Y:S02]  /*4410*/  IADD3 R17, P0, PT, R2, R11, RZ ;  /* 0x0000000b02117210 */ /* 0x000fe40007f1e0ff */
[----:B------:R-:W-:Y:S02]  /*4420*/  LOP3.LUT R12, R3, 0x7ffffff8, RZ, 0xc0, !PT ;  /* 0x7ffffff8030c7812 */ /* 0x000fe400078ec0ff */
[----:B------:R-:W-:Y:S02]  /*4430*/  IADD3.X R0, PT, PT, RZ, R10, RZ, P0, !PT ;  /* 0x0000000aff007210 */ /* 0x000fe400007fe4ff */
[----:B------:R-:W-:Y:S02]  /*4440*/  IADD3 R14, PT, PT, R1, 0x10, RZ ;  /* 0x00000010010e7810 */ /* 0x000fe40007ffe0ff */
[----:B------:R-:W-:Y:S02]  /*4450*/  IADD3 R15, PT, PT, -R12, RZ, RZ ;  /* 0x000000ff0c0f7210 */ /* 0x000fe40007ffe1ff */
[----:B--2---:R-:W-:-:S04]  /*4460*/  LEA R16, P1, R17, UR4, 0x2 ;  /* 0x0000000411107c11 */ /* 0x004fc8000f8210ff */
[----:B------:R-:W-:Y:S02]  /*4470*/  IADD3 R16, P0, PT, R16, 0x10, RZ ;  /* 0x0000001010107810 */ /* 0x000fe40007f1e0ff */
[----:B------:R-:W-:-:S04]  /*4480*/  LEA.HI.X R17, R17, UR5, R0, 0x2, P1 ;  /* 0x0000000511117c11 */ /* 0x000fc800088f1400 */
[----:B------:R-:W-:-:S07]  /*4490*/  IADD3.X R17, PT, PT, RZ, R17, RZ, P0, !PT ;  /* 0x00000011ff117210 */ /* 0x000fce00007fe4ff */
.L_x_129:
[----:B--2-4-:R-:W2:Y:S01]  /*44a0*/  LDL.128 R4, [R14+-0x10] ;  /* 0xfffff0000e047983 */ /* 0x014ea20000100c00 */
[----:B------:R-:W3:Y:S01]  /*44b0*/  MUFU.RCP R0, R37 ;  /* 0x0000002500007308 */ /* 0x000ee20000001000 */
[----:B------:R-:W-:Y:S01]  /*44c0*/  IADD3 R15, PT, PT, R15, 0x8, RZ ;  /* 0x000000080f0f7810 */ /* 0x000fe20007ffe0ff */
[----:B------:R-:W-:Y:S01]  /*44d0*/  BSSY.RECONVERGENT B3, `(.L_x_113) ;  /* 0x000000e000037945 */ /* 0x000fe20003800200 */
[----:B------:R-:W-:Y:S02]  /*44e0*/  MOV R9, R17 ;  /* 0x0000001100097202 */ /* 0x000fe40000000f00 */
[----:B------:R-:W-:Y:S01]  /*44f0*/  ISETP.NE.AND P2, PT, R15, RZ, PT ;  /* 0x000000ff0f00720c */ /* 0x000fe20003f45270 */
[----:B---3--:R-:W-:-:S04]  /*4500*/  FFMA R3, -R37, R0, 1 ;  /* 0x3f80000025037423 */ /* 0x008fc80000000100 */
[----:B------:R-:W-:Y:S01]  /*4510*/  FFMA R3, R0, R3, R0 ;  /* 0x0000000300037223 */ /* 0x000fe20000000000 */
[----:B--2---:R-:W2:Y:S03]  /*4520*/  FCHK P0, R4, R37 ;  /* 0x0000002504007302 */ /* 0x004ea60000000000 */
[----:B------:R-:W-:-:S04]  /*4530*/  FFMA R0, R4, R3, RZ ;  /* 0x0000000304007223 */ /* 0x000fc800000000ff */
[----:B------:R-:W-:-:S04]  /*4540*/  FFMA R8, -R37, R0, R4 ;  /* 0x0000000025087223 */ /* 0x000fc80000000104 */
[----:B------:R-:W-:Y:S01]  /*4550*/  FFMA R3, R3, R8, R0 ;  /* 0x0000000803037223 */ /* 0x000fe20000000000 */
[----:B------:R-:W-:Y:S01]  /*4560*/  MOV R8, R16 ;  /* 0x0000001000087202 */ /* 0x000fe20000000f00 */
[----:B--2---:R-:W-:Y:S06]  /*4570*/  @!P0 BRA `(.L_x_114) ;  /* 0x00000000000c8947 */ /* 0x004fec0003800000 */
[----:B------:R-:W-:-:S07]  /*4580*/  MOV R16, 0x45a0 ;  /* 0x000045a000107802 */ /* 0x000fce0000000f00 */
[----:B01----:R-:W-:Y:S05]  /*4590*/  CALL.REL.NOINC `($__internal_0_$__cuda_sm3x_div_rn_noftz_f32_slowpath) ;  /* 0x0000001000d07944 */ /* 0x003fea0003c00000 */
[----:B------:R-:W-:-:S07]  /*45a0*/  MOV R3, R0 ;  /* 0x0000000000037202 */ /* 0x000fce0000000f00 */
.L_x_114:
[----:B------:R-:W-:Y:S05]  /*45b0*/  BSYNC.RECONVERGENT B3 ;  /* 0x0000000000037941 */ /* 0x000fea0003800200 */
.L_x_113:
[----:B------:R-:W2:Y:S01]  /*45c0*/  MUFU.RCP R0, R37 ;  /* 0x0000002500007308 */ /* 0x000ea20000001000 */
[----:B------:R3:W-:Y:S01]  /*45d0*/  STG.E desc[UR14][R8.64+-0x10], R3 ;  /* 0xfffff00308007986 */ /* 0x0007e2000c10190e */
[----:B------:R-:W-:Y:S06]  /*45e0*/  BSSY.RECONVERGENT B3, `(.L_x_115) ;  /* 0x000000c000037945 */ /* 0x000fec0003800200 */
[----:B------:R-:W4:Y:S01]  /*45f0*/  FCHK P0, R5, R37 ;  /* 0x0000002505007302 */ /* 0x000f220000000000 */
[----:B--2---:R-:W-:-:S04]  /*4600*/  FFMA R17, -R37, R0, 1 ;  /* 0x3f80000025117423 */ /* 0x004fc80000000100 */
[----:B------:R-:W-:-:S04]  /*4610*/  FFMA R19, R0, R17, R0 ;  /* 0x0000001100137223 */ /* 0x000fc80000000000 */
[----:B------:R-:W-:-:S04]  /*4620*/  FFMA R0, R5, R19, RZ ;  /* 0x0000001305007223 */ /* 0x000fc800000000ff */
[----:B------:R-:W-:-:S04]  /*4630*/  FFMA R17, -R37, R0, R5 ;  /* 0x0000000025117223 */ /* 0x000fc80000000105 */
[----:B------:R-:W-:Y:S01]  /*4640*/  FFMA R17, R19, R17, R0 ;  /* 0x0000001113117223 */ /* 0x000fe20000000000 */
[----:B---34-:R-:W-:Y:S06]  /*4650*/  @!P0 BRA `(.L_x_116) ;  /* 0x0000000000108947 */ /* 0x018fec0003800000 */
[----:B------:R-:W-:Y:S02]  /*4660*/  MOV R4, R5 ;  /* 0x0000000500047202 */ /* 0x000fe40000000f00 */
[----:B------:R-:W-:-:S07]  /*4670*/  MOV R16, 0x4690 ;  /* 0x0000469000107802 */ /* 0x000fce0000000f00 */
[----:B01----:R-:W-:Y:S05]  /*4680*/  CALL.REL.NOINC `($__internal_0_$__cuda_sm3x_div_rn_noftz_f32_slowpath) ;  /* 0x0000001000947944 */ /* 0x003fea0003c00000 */
[----:B------:R-:W-:-:S07]  /*4690*/  MOV R17, R0 ;  /* 0x0000000000117202 */ /* 0x000fce0000000f00 */
.L_x_116:
[----:B------:R-:W-:Y:S05]  /*46a0*/  BSYNC.RECONVERGENT B3 ;  /* 0x0000000000037941 */ /* 0x000fea0003800200 */
.L_x_115:
        /* <DEDUP_REMOVED lines=14> */
.L_x_118:
[----:B------:R-:W-:Y:S05]  /*4790*/  BSYNC.RECONVERGENT B3 ;  /* 0x0000000000037941 */ /* 0x000fea0003800200 */
.L_x_117:
        /* <DEDUP_REMOVED lines=14> */
.L_x_120:
[----:B------:R-:W-:Y:S05]  /*4880*/  BSYNC.RECONVERGENT B3 ;  /* 0x0000000000037941 */ /* 0x000fea0003800200 */
.L_x_119:
[----:B------:R-:W2:Y:S01]  /*4890*/  LDL.128 R4, [R14] ;  /* 0x000000000e047983 */ /* 0x000ea20000100c00 */
[----:B------:R-:W3:Y:S01]  /*48a0*/  MUFU.RCP R0, R37 ;  /* 0x0000002500007308 */ /* 0x000ee20000001000 */
[----:B------:R-:W-:Y:S02]  /*48b0*/  BSSY.RECONVERGENT B3, `(.L_x_121) ;  /* 0x000000c000037945 */ /* 0x000fe40003800200 */
[----:B------:R4:W-:Y:S01]  /*48c0*/  STG.E desc[UR14][R8.64+-0x4], R17 ;  /* 0xfffffc1108007986 */ /* 0x0009e2000c10190e */
[----:B---3--:R-:W-:-:S04]  /*48d0*/  FFMA R3, -R37, R0, 1 ;  /* 0x3f80000025037423 */ /* 0x008fc80000000100 */
[----:B------:R-:W-:Y:S01]  /*48e0*/  FFMA R3, R0, R3, R0 ;  /* 0x0000000300037223 */ /* 0x000fe20000000000 */
[----:B--2---:R-:W2:Y:S03]  /*48f0*/  FCHK P0, R4, R37 ;  /* 0x0000002504007302 */ /* 0x004ea60000000000 */
[----:B------:R-:W-:-:S04]  /*4900*/  FFMA R0, R3, R4, RZ ;  /* 0x0000000403007223 */ /* 0x000fc800000000ff */
[----:B------:R-:W-:-:S04]  /*4910*/  FFMA R19, -R37, R0, R4 ;  /* 0x0000000025137223 */ /* 0x000fc80000000104 */
[----:B------:R-:W-:Y:S01]  /*4920*/  FFMA R3, R3, R19, R0 ;  /* 0x0000001303037223 */ /* 0x000fe20000000000 */
[----:B--2-4-:R-:W-:Y:S06]  /*4930*/  @!P0 BRA `(.L_x_122) ;  /* 0x00000000000c8947 */ /* 0x014fec0003800000 */
[----:B------:R-:W-:-:S07]  /*4940*/  MOV R16, 0x4960 ;  /* 0x0000496000107802 */ /* 0x000fce0000000f00 */
[----:B01----:R-:W-:Y:S05]  /*4950*/  CALL.REL.NOINC `($__internal_0_$__cuda_sm3x_div_rn_noftz_f32_slowpath) ;  /* 0x0000000c00e07944 */ /* 0x003fea0003c00000 */
[----:B------:R-:W-:-:S07]  /*4960*/  MOV R3, R0 ;  /* 0x0000000000037202 */ /* 0x000fce0000000f00 */
.L_x_122:
[----:B------:R-:W-:Y:S05]  /*4970*/  BSYNC.RECONVERGENT B3 ;  /* 0x0000000000037941 */ /* 0x000fea0003800200 */
.L_x_121:
        /* <DEDUP_REMOVED lines=14> */
.L_x_124:
[----:B------:R-:W-:Y:S05]  /*4a60*/  BSYNC.RECONVERGENT B3 ;  /* 0x0000000000037941 */ /* 0x000fea0003800200 */
.L_x_123:
        /* <DEDUP_REMOVED lines=14> */
.L_x_126:
[----:B------:R-:W-:Y:S05]  /*4b50*/  BSYNC.RECONVERGENT B3 ;  /* 0x0000000000037941 */ /* 0x000fea0003800200 */
.L_x_125:
        /* <DEDUP_REMOVED lines=14> */
.L_x_128:
[----:B------:R-:W-:Y:S05]  /*4c40*/  BSYNC.RECONVERGENT B3 ;  /* 0x0000000000037941 */ /* 0x000fea0003800200 */
.L_x_127:
[----:B------:R2:W-:Y:S01]  /*4c50*/  STG.E desc[UR14][R8.64+0xc], R5 ;  /* 0x00000c0508007986 */ /* 0x0005e2000c10190e */
[----:B------:R-:W-:Y:S02]  /*4c60*/  IADD3 R16, P0, PT, R8, 0x20, RZ ;  /* 0x0000002008107810 */ /* 0x000fe40007f1e0ff */
[----:B------:R-:W-:Y:S02]  /*4c70*/  IADD3 R14, PT, PT, R14, 0x20, RZ ;  /* 0x000000200e0e7810 */ /* 0x000fe40007ffe0ff */
[----:B------:R-:W-:Y:S01]  /*4c80*/  IADD3.X R17, PT, PT, RZ, R9, RZ, P0, !PT ;  /* 0x00000009ff117210 */ /* 0x000fe200007fe4ff */
[----:B------:R-:W-:Y:S08]  /*4c90*/  @P2 BRA `(.L_x_129) ;  /* 0xfffffff800002947 */ /* 0x000ff0000383ffff */
.L_x_112:
[----:B------:R-:W-:-:S04]  /*4ca0*/  LOP3.LUT R0, R13, 0x7, RZ, 0xc0, !PT ;  /* 0x000000070d007812 */ /* 0x000fc800078ec0ff */
[----:B------:R-:W-:-:S13]  /*4cb0*/  ISETP.NE.AND P0, PT, R0, RZ, PT ;  /* 0x000000ff0000720c */ /* 0x000fda0003f05270 */
[----:B------:R-:W-:Y:S05]  /*4cc0*/  @!P0 BRA `(.L_x_111) ;  /* 0x0000000800708947 */ /* 0x000fea0003800000 */
[----:B------:R-:W-:-:S13]  /*4cd0*/  ISETP.GE.U32.AND P0, PT, R0, 0x4, PT ;  /* 0x000000040000780c */ /* 0x000fda0003f06070 */
[----:B------:R-:W-:Y:S05]  /*4ce0*/  @!P0 BRA `(.L_x_130) ;  /* 0x0000000400348947 */ /* 0x000fea0003800000 */
[----:B------:R-:W-:-:S05]  /*4cf0*/  LEA R3, R12, UR13, 0x2 ;  /* 0x0000000d0c037c11 */ /* 0x000fca000f8e10ff */
[----:B------:R-:W3:Y:S01]  /*4d00*/  LDL R6, [R3] ;  /* 0x0000000003067983 */ /* 0x000ee20000100800 */
[----:B------:R-:W2:Y:S01]  /*4d10*/  MUFU.RCP R0, R37 ;  /* 0x0000002500007308 */ /* 0x000ea20000001000 */
[----:B------:R-:W-:Y:S01]  /*4d20*/  BSSY.RECONVERGENT B3, `(.L_x_131) ;  /* 0x000000c000037945 */ /* 0x000fe20003800200 */
[----:B--2---:R-:W-:-:S04]  /*4d30*/  FFMA R5, -R37, R0, 1 ;  /* 0x3f80000025057423 */ /* 0x004fc80000000100 */
[----:B------:R-:W-:Y:S02]  /*4d40*/  FFMA R0, R0, R5, R0 ;  /* 0x0000000500007223 */ /* 0x000fe40000000000 */
[----:B---3--:R-:W2:Y:S02]  /*4d50*/  FCHK P0, R6, R37 ;  /* 0x0000002506007302 */ /* 0x008ea40000000000 */
[----:B----4-:R-:W-:-:S04]  /*4d60*/  FFMA R4, R0, R6, RZ ;  /* 0x0000000600047223 */ /* 0x010fc800000000ff */
[----:B------:R-:W-:-:S04]  /*4d70*/  FFMA R5, -R37, R4, R6 ;  /* 0x0000000425057223 */ /* 0x000fc80000000106 */
[----:B------:R-:W-:Y:S01]  /*4d80*/  FFMA R7, R0, R5, R4 ;  /* 0x0000000500077223 */ /* 0x000fe20000000004 */
[----:B--2---:R-:W-:Y:S06]  /*4d90*/  @!P0 BRA `(.L_x_132) ;  /* 0x0000000000108947 */ /* 0x004fec0003800000 */
[----:B------:R-:W-:Y:S02]  /*4da0*/  MOV R4, R6 ;  /* 0x0000000600047202 */ /* 0x000fe40000000f00 */
[----:B------:R-:W-:-:S07]  /*4db0*/  MOV R16, 0x4dd0 ;  /* 0x00004dd000107802 */ /* 0x000fce0000000f00 */
[----:B01----:R-:W-:Y:S05]  /*4dc0*/  CALL.REL.NOINC `($__internal_0_$__cuda_sm3x_div_rn_noftz_f32_slowpath) ;  /* 0x0000000800c47944 */ /* 0x003fea0003c00000 */
[----:B------:R-:W-:-:S07]  /*4dd0*/  MOV R7, R0 ;  /* 0x0000000000077202 */ /* 0x000fce0000000f00 */
.L_x_132:
[----:B------:R-:W-:Y:S05]  /*4de0*/  BSYNC.RECONVERGENT B3 ;  /* 0x0000000000037941 */ /* 0x000fea0003800200 */
.L_x_131:
[----:B------:R-:W2:Y:S01]  /*4df0*/  LDL R8, [R3+0x4] ;  /* 0x0000040003087983 */ /* 0x000ea20000100800 */
[----:B------:R-:W3:Y:S01]  /*4e00*/  LDCU.64 UR4, c[0x0][0x398] ;  /* 0x00007300ff0477ac */ /* 0x000ee20008000a00 */
[----:B------:R-:W-:Y:S01]  /*4e10*/  IADD3 R5, PT, PT, R11, R12, RZ ;  /* 0x0000000c0b057210 */ /* 0x000fe20007ffe0ff */
[----:B------:R-:W4:Y:S01]  /*4e20*/  MUFU.RCP R6, R37 ;  /* 0x0000002500067308 */ /* 0x000f220000001000 */
[----:B------:R-:W-:Y:S02]  /*4e30*/  BSSY.RECONVERGENT B3, `(.L_x_133) ;  /* 0x0000011000037945 */ /* 0x000fe40003800200 */
[----:B------:R-:W-:-:S04]  /*4e40*/  IADD3 R5, P0, PT, R2, R5, RZ ;  /* 0x0000000502057210 */ /* 0x000fc80007f1e0ff */
[----:B------:R-:W-:Y:S02]  /*4e50*/  IADD3.X R0, PT, PT, RZ, R10, RZ, P0, !PT ;  /* 0x0000000aff007210 */ /* 0x000fe400007fe4ff */
[----:B---3--:R-:W-:Y:S01]  /*4e60*/  LEA R4, P0, R5, UR4, 0x2 ;  /* 0x0000000405047c11 */ /* 0x008fe2000f8010ff */
[----:B----4-:R-:W-:-:S03]  /*4e70*/  FFMA R9, -R37, R6, 1 ;  /* 0x3f80000025097423 */ /* 0x010fc60000000106 */
[----:B------:R-:W-:Y:S01]  /*4e80*/  LEA.HI.X R5, R5, UR5, R0, 0x2, P0 ;  /* 0x0000000505057c11 */ /* 0x000fe200080f1400 */
[----:B------:R-:W-:-:S04]  /*4e90*/  FFMA R0, R6, R9, R6 ;  /* 0x0000000906007223 */ /* 0x000fc80000000006 */
[----:B------:R3:W-:Y:S03]  /*4ea0*/  STG.E desc[UR14][R4.64], R7 ;  /* 0x0000000704007986 */ /* 0x0007e6000c10190e */
[----:B--2---:R-:W2:Y:S01]  /*4eb0*/  FCHK P0, R8, R37 ;  /* 0x0000002508007302 */ /* 0x004ea20000000000 */
[----:B------:R-:W-:-:S04]  /*4ec0*/  FFMA R6, R0, R8, RZ ;  /* 0x0000000800067223 */ /* 0x000fc800000000ff */
[----:B------:R-:W-:-:S04]  /*4ed0*/  FFMA R9, -R37, R6, R8 ;  /* 0x0000000625097223 */ /* 0x000fc80000000108 */
[----:B------:R-:W-:Y:S01]  /*4ee0*/  FFMA R9, R0, R9, R6 ;  /* 0x0000000900097223 */ /* 0x000fe20000000006 */
[----:B--23--:R-:W-:Y:S06]  /*4ef0*/  @!P0 BRA `(.L_x_134) ;  /* 0x0000000000108947 */ /* 0x00cfec0003800000 */
[----:B------:R-:W-:Y:S02]  /*4f00*/  MOV R4, R8 ;  /* 0x0000000800047202 */ /* 0x000fe40000000f00 */
[----:B------:R-:W-:-:S07]  /*4f10*/  MOV R16, 0x4f30 ;  /* 0x00004f3000107802 */ /* 0x000fce0000000f00 */
[----:B01----:R-:W-:Y:S05]  /*4f20*/  CALL.REL.NOINC `($__internal_0_$__cuda_sm3x_div_rn_noftz_f32_slowpath) ;  /* 0x00000008006c7944 */ /* 0x003fea0003c00000 */
[----:B------:R-:W-:-:S07]  /*4f30*/  MOV R9, R0 ;  /* 0x0000000000097202 */ /* 0x000fce0000000f00 */
.L_x_134:
[----:B------:R-:W-:Y:S05]  /*4f40*/  BSYNC.RECONVERGENT B3 ;  /* 0x0000000000037941 */ /* 0x000fea0003800200 */
.L_x_133:
[----:B------:R-:W2:Y:S01]  /*4f50*/  LDL R8, [R3+0x8] ;  /* 0x0000080003087983 */ /* 0x000ea20000100800 */
[----:B------:R-:W3:Y:S01]  /*4f60*/  LDCU.64 UR4, c[0x0][0x398] ;  /* 0x00007300ff0477ac */ /* 0x000ee20008000a00 */
[----:B------:R-:W-:Y:S01]  /*4f70*/  IADD3 R0, P0, P1, R2, R12, R11 ;  /* 0x0000000c02007210 */ /* 0x000fe2000791e00b */
[----:B------:R-:W4:Y:S01]  /*4f80*/  MUFU.RCP R4, R37 ;  /* 0x0000002500047308 */ /* 0x000f220000001000 */
[----:B------:R-:W-:Y:S02]  /*4f90*/  BSSY.RECONVERGENT B3, `(.L_x_135) ;  /* 0x0000010000037945 */ /* 0x000fe40003800200 */
[----:B------:R-:W-:Y:S02]  /*4fa0*/  IADD3.X R5, PT, PT, R10, RZ, RZ, P0, P1 ;  /* 0x000000ff0a057210 */ /* 0x000fe400007e24ff */
[----:B---3--:R-:W-:-:S04]  /*4fb0*/  LEA R6, P0, R0, UR4, 0x2 ;  /* 0x0000000400067c11 */ /* 0x008fc8000f8010ff */
[----:B------:R-:W-:Y:S01]  /*4fc0*/  LEA.HI.X R7, R0, UR5, R5, 0x2, P0 ;  /* 0x0000000500077c11 */ /* 0x000fe200080f1405 */
[----:B----4-:R-:W-:-:S04]  /*4fd0*/  FFMA R5, -R37, R4, 1 ;  /* 0x3f80000025057423 */ /* 0x010fc80000000104 */
[----:B------:R3:W-:Y:S01]  /*4fe0*/  STG.E desc[UR14][R6.64+0x4], R9 ;  /* 0x0000040906007986 */ /* 0x0007e2000c10190e */
[----:B------:R-:W-:Y:S02]  /*4ff0*/  FFMA R0, R4, R5, R4 ;  /* 0x0000000504007223 */ /* 0x000fe40000000004 */
[----:B--2---:R-:W2:Y:S02]  /*5000*/  FCHK P0, R8, R37 ;  /* 0x0000002508007302 */ /* 0x004ea40000000000 */
        /* <DEDUP_REMOVED lines=8> */
.L_x_136:
[----:B------:R-:W-:Y:S05]  /*5090*/  BSYNC.RECONVERGENT B3 ;  /* 0x0000000000037941 */ /* 0x000fea0003800200 */
.L_x_135:
[----:B------:R-:W2:Y:S01]  /*50a0*/  LDL R8, [R3+0xc] ;  /* 0x00000c0003087983 */ /* 0x000ea20000100800 */
        /* <DEDUP_REMOVED lines=10> */
[----:B------:R-:W-:Y:S02]  /*5150*/  MOV R4, R8 ;  /* 0x0000000800047202 */ /* 0x000fe40000000f00 */
[----:B------:R-:W-:-:S07]  /*5160*/  MOV R16, 0x5180 ;  /* 0x0000518000107802 */ /* 0x000fce0000000f00 */
[----:B01----:R-:W-:Y:S05]  /*5170*/  CALL.REL.NOINC `($__internal_0_$__cuda_sm3x_div_rn_noftz_f32_slowpath) ;  /* 0x0000000400d87944 */ /* 0x003fea0003c00000 */
[----:B------:R-:W-:-:S07]  /*5180*/  MOV R9, R0 ;  /* 0x0000000000097202 */ /* 0x000fce0000000f00 */
.L_x_138:
[----:B------:R-:W-:Y:S05]  /*5190*/  BSYNC.RECONVERGENT B3 ;  /* 0x0000000000037941 */ /* 0x000fea0003800200 */
.L_x_137:
[----:B------:R3:W-:Y:S01]  /*51a0*/  STG.E desc[UR14][R6.64+0xc], R9 ;  /* 0x00000c0906007986 */ /* 0x0007e2000c10190e */
[----:B------:R-:W-:-:S07]  /*51b0*/  IADD3 R12, PT, PT, R12, 0x4, RZ ;  /* 0x000000040c0c7810 */ /* 0x000fce0007ffe0ff */
.L_x_130:
[----:B------:R-:W-:-:S04]  /*51c0*/  LOP3.LUT R13, R13, 0x3, RZ, 0xc0, !PT ;  /* 0x000000030d0d7812 */ /* 0x000fc800078ec0ff */
[----:B------:R-:W-:-:S13]  /*51d0*/  ISETP.NE.AND P0, PT, R13, RZ, PT ;  /* 0x000000ff0d00720c */ /* 0x000fda0003f05270 */
[----:B------:R-:W-:Y:S05]  /*51e0*/  @!P0 BRA `(.L_x_111) ;  /* 0x0000000400288947 */ /* 0x000fea0003800000 */
[----:B------:R-:W-:-:S13]  /*51f0*/  ISETP.NE.AND P0, PT, R13, 0x1, PT ;  /* 0x000000010d00780c */ /* 0x000fda0003f05270 */
[----:B------:R-:W-:Y:S05]  /*5200*/  @!P0 BRA `(.L_x_139) ;  /* 0x0000000000b48947 */ /* 0x000fea0003800000 */
[----:B------:R-:W-:-:S05]  /*5210*/  LEA R3, R12, UR13, 0x2 ;  /* 0x0000000d0c037c11 */ /* 0x000fca000f8e10ff */
[----:B---3--:R-:W3:Y:S01]  /*5220*/  LDL R6, [R3] ;  /* 0x0000000003067983 */ /* 0x008ee20000100800 */
        /* <DEDUP_REMOVED lines=13> */
.L_x_141:
[----:B------:R-:W-:Y:S05]  /*5300*/  BSYNC.RECONVERGENT B3 ;  /* 0x0000000000037941 */ /* 0x000fea0003800200 */
.L_x_140:
        /* <DEDUP_REMOVED lines=21> */
.L_x_143:
[----:B------:R-:W-:Y:S05]  /*5460*/  BSYNC.RECONVERGENT B3 ;  /* 0x0000000000037941 */ /* 0x000fea0003800200 */
.L_x_142:
[----:B------:R-:W2:Y:S01]  /*5470*/  LDCU.64 UR4, c[0x0][0x398] ;  /* 0x00007300ff0477ac */ /* 0x000ea20008000a00 */
[----:B------:R-:W-:Y:S02]  /*5480*/  IADD3 R0, P0, P1, R2, R12, R11 ;  /* 0x0000000c02007210 */ /* 0x000fe4000791e00b */
[----:B------:R-:W-:Y:S02]  /*5490*/  IADD3 R12, PT, PT, R12, 0x2, RZ ;  /* 0x000000020c0c7810 */ /* 0x000fe40007ffe0ff */
[----:B------:R-:W-:Y:S02]  /*54a0*/  IADD3.X R5, PT, PT, R10, RZ, RZ, P0, P1 ;  /* 0x000000ff0a057210 */ /* 0x000fe400007e24ff */
[----:B--2---:R-:W-:-:S04]  /*54b0*/  LEA R4, P0, R0, UR4, 0x2 ;  /* 0x0000000400047c11 */ /* 0x004fc8000f8010ff */
[----:B------:R-:W-:-:S05]  /*54c0*/  LEA.HI.X R5, R0, UR5, R5, 0x2, P0 ;  /* 0x0000000500057c11 */ /* 0x000fca00080f1405 */
[----:B------:R2:W-:Y:S04]  /*54d0*/  STG.E desc[UR14][R4.64+0x4], R3 ;  /* 0x0000040304007986 */ /* 0x0005e8000c10190e */
.L_x_139:
[----:B------:R-:W5:Y:S02]  /*54e0*/  LDCU UR4, c[0x0][0x3ac] ;  /* 0x00007580ff0477ac */ /* 0x000f640008000800 */
[----:B-----5:R-:W-:-:S04]  /*54f0*/  ULOP3.LUT UR4, UR4, 0x1, URZ, 0xc0, !UPT ;  /* 0x0000000104047892 */ /* 0x020fc8000f8ec0ff */
[----:B------:R-:W-:-:S09]  /*5500*/  UISETP.NE.U32.AND UP0, UPT, UR4, 0x1, UPT ;  /* 0x000000010400788c */ /* 0x000fd2000bf05070 */
[----:B------:R-:W-:Y:S05]  /*5510*/  BRA.U UP0, `(.L_x_111) ;  /* 0x00000001005c7547 */ /* 0x000fea000b800000 */
[----:B--2---:R-:W-:-:S05]  /*5520*/  LEA R3, R12, UR13, 0x2 ;  /* 0x0000000d0c037c11 */ /* 0x004fca000f8e10ff */
[----:B---3--:R-:W2:Y:S01]  /*5530*/  LDL R6, [R3] ;  /* 0x0000000003067983 */ /* 0x008ea20000100800 */
[----:B------:R-:W3:Y:S01]  /*5540*/  MUFU.RCP R0, R37 ;  /* 0x0000002500007308 */ /* 0x000ee20000001000 */
[----:B------:R-:W-:Y:S01]  /*5550*/  BSSY.RECONVERGENT B3, `(.L_x_144) ;  /* 0x000000c000037945 */ /* 0x000fe20003800200 */
[----:B---3--:R-:W-:-:S04]  /*5560*/  FFMA R5, -R37, R0, 1 ;  /* 0x3f80000025057423 */ /* 0x008fc80000000100 */
[----:B------:R-:W-:Y:S02]  /*5570*/  FFMA R0, R0, R5, R0 ;  /* 0x0000000500007223 */ /* 0x000fe40000000000 */
[----:B--2---:R-:W2:Y:S02]  /*5580*/  FCHK P0, R6, R37 ;  /* 0x0000002506007302 */ /* 0x004ea40000000000 */
        /* <DEDUP_REMOVED lines=8> */
.L_x_145:
[----:B------:R-:W-:Y:S05]  /*5610*/  BSYNC.RECONVERGENT B3 ;  /* 0x0000000000037941 */ /* 0x000fea0003800200 */
.L_x_144:
[----:B------:R-:W2:Y:S01]  /*5620*/  LDCU.64 UR4, c[0x0][0x398] ;  /* 0x00007300ff0477ac */ /* 0x000ea20008000a00 */
[----:B------:R-:W-:-:S04]  /*5630*/  IADD3 R11, PT, PT, R11, R12, RZ ;  /* 0x0000000c0b0b7210 */ /* 0x000fc80007ffe0ff */
[----:B------:R-:W-:-:S04]  /*5640*/  IADD3 R11, P0, PT, R2, R11, RZ ;  /* 0x0000000b020b7210 */ /* 0x000fc80007f1e0ff */
[----:B------:R-:W-:Y:S02]  /*5650*/  IADD3.X R10, PT, PT, RZ, R10, RZ, P0, !PT ;  /* 0x0000000aff0a7210 */ /* 0x000fe400007fe4ff */
[----:B--2---:R-:W-:-:S04]  /*5660*/  LEA R2, P0, R11, UR4, 0x2 ;  /* 0x000000040b027c11 */ /* 0x004fc8000f8010ff */
[----:B------:R-:W-:-:S05]  /*5670*/  LEA.HI.X R3, R11, UR5, R10, 0x2, P0 ;  /* 0x000000050b037c11 */ /* 0x000fca00080f140a */
[----:B------:R2:W-:Y:S04]  /*5680*/  STG.E desc[UR14][R2.64], R5 ;  /* 0x0000000502007986 */ /* 0x0005e8000c10190e */
.L_x_111:
[----:B------:R-:W-:Y:S05]  /*5690*/  BSYNC.RECONVERGENT B0 ;  /* 0x0000000000007941 */ /* 0x000fea0003800200 */
.L_x_110:
[C---:B------:R-:W-:Y:S01]  /*56a0*/  FMUL R0, R37.reuse, 8388608 ;  /* 0x4b00000025007820 */ /* 0x040fe20000400000 */
[----:B------:R-:W-:Y:S01]  /*56b0*/  FSETP.GEU.AND P0, PT, R37, 1.175494350822287508e-38, PT ;  /* 0x008000002500780b */ /* 0x000fe20003f0e000 */
[----:B--23--:R-:W-:Y:S01]  /*56c0*/  HFMA2 R5, -RZ, RZ, 1.5048828125, 33.21875 ;  /* 0x3e055027ff057431 */ /* 0x00cfe200000001ff */
[----:B------:R-:W2:Y:S01]  /*56d0*/  LDCU.64 UR4, c[0x0][0x3a0] ;  /* 0x00007400ff0477ac */ /* 0x000ea20008000a00 */
[----:B------:R-:W-:Y:S02]  /*56e0*/  IADD3 R38, P1, PT, R38, UR7, RZ ;  /* 0x0000000726267c10 */ /* 0x000fe4000ff3e0ff */
[----:B------:R-:W-:-:S04]  /*56f0*/  FSEL R0, R0, R37, !P0 ;  /* 0x0000002500007208 */ /* 0x000fc80004000000 */
[----:B------:R-:W-:-:S04]  /*5700*/  IADD3 R2, PT, PT, R0, -0x3f2aaaab, RZ ;  /* 0xc0d5555500027810 */ /* 0x000fc80007ffe0ff */
[----:B------:R-:W-:-:S04]  /*5710*/  LOP3.LUT R3, R2, 0xff800000, RZ, 0xc0, !PT ;  /* 0xff80000002037812 */ /* 0x000fc800078ec0ff */
[-C--:B------:R-:W-:Y:S02]  /*5720*/  IADD3 R2, PT, PT, R0, -R3.reuse, RZ ;  /* 0x8000000300027210 */ /* 0x080fe40007ffe0ff */
[----:B------:R-:W-:-:S03]  /*5730*/  I2FP.F32.S32 R3, R3 ;  /* 0x0000000300037245 */ /* 0x000fc60000201400 */
[----:B----4-:R-:W-:Y:S01]  /*5740*/  FADD R4, R2, -1 ;  /* 0xbf80000002047421 */ /* 0x010fe20000000000 */
[----:B------:R-:W-:Y:S02]  /*5750*/  FSEL R2, RZ, -23, P0 ;  /* 0xc1b80000ff027808 */ /* 0x000fe40000000000 */
[----:B------:R-:W-:Y:S01]  /*5760*/  ISETP.GT.U32.AND P0, PT, R0, 0x7f7fffff, PT ;  /* 0x7f7fffff0000780c */ /* 0x000fe20003f04070 */
[C---:B------:R-:W-:Y:S02]  /*5770*/  FFMA R5, R4.reuse, -R5, 0.14084610342979431152 ;  /* 0x3e1039f604057423 */ /* 0x040fe40000000805 */
[----:B------:R-:W-:Y:S01]  /*5780*/  FFMA R2, R3, 1.1920928955078125e-07, R2 ;  /* 0x3400000003027823 */ /* 0x000fe20000000002 */
[----:B------:R-:W-:Y:S01]  /*5790*/  MOV R3, 0x7f800000 ;  /* 0x7f80000000037802 */ /* 0x000fe20000000f00 */
[----:B------:R-:W-:-:S04]  /*57a0*/  FFMA R5, R4, R5, -0.12148627638816833496 ;  /* 0xbdf8cdcc04057423 */ /* 0x000fc80000000005 */
[----:B------:R-:W-:-:S04]  /*57b0*/  FFMA R5, R4, R5, 0.13980610668659210205 ;  /* 0x3e0f295504057423 */ /* 0x000fc80000000005 */
[----:B------:R-:W-:-:S04]  /*57c0*/  FFMA R5, R4, R5, -0.16684235632419586182 ;  /* 0xbe2ad8b904057423 */ /* 0x000fc80000000005 */
[----:B------:R-:W-:-:S04]  /*57d0*/  FFMA R5, R4, R5, 0.20012299716472625732 ;  /* 0x3e4ced0b04057423 */ /* 0x000fc80000000005 */
[----:B------:R-:W-:-:S04]  /*57e0*/  FFMA R5, R4, R5, -0.24999669194221496582 ;  /* 0xbe7fff2204057423 */ /* 0x000fc80000000005 */
[----:B------:R-:W-:-:S04]  /*57f0*/  FFMA R5, R4, R5, 0.33333182334899902344 ;  /* 0x3eaaaa7804057423 */ /* 0x000fc80000000005 */
[----:B------:R-:W-:-:S04]  /*5800*/  FFMA R5, R4, R5, -0.5 ;  /* 0xbf00000004057423 */ /* 0x000fc80000000005 */
[----:B------:R-:W-:-:S04]  /*5810*/  FMUL R5, R4, R5 ;  /* 0x0000000504057220 */ /* 0x000fc80000400000 */
[----:B------:R-:W-:-:S04]  /*5820*/  FFMA R5, R4, R5, R4 ;  /* 0x0000000504057223 */ /* 0x000fc80000000004 */
[----:B------:R-:W-:Y:S01]  /*5830*/  FFMA R5, R2, 0.69314718246459960938, R5 ;  /* 0x3f31721802057823 */ /* 0x000fe20000000005 */
[C---:B------:R-:W-:Y:S01]  /*5840*/  @P0 FFMA R5, R0.reuse, R3, +INF ;  /* 0x7f80000000050423 */ /* 0x040fe20000000003 */
[----:B------:R-:W-:Y:S02]  /*5850*/  MOV R2, UR7 ;  /* 0x0000000700027c02 */ /* 0x000fe40008000f00 */
[----:B------:R-:W-:Y:S02]  /*5860*/  FSETP.NEU.AND P0, PT, R0, RZ, PT ;  /* 0x000000ff0000720b */ /* 0x000fe40003f0d000 */
[----:B------:R-:W-:Y:S02]  /*5870*/  LEA.HI.X.SX32 R3, R2, RZ, 0x1, P1 ;  /* 0x000000ff02037211 */ /* 0x000fe400008f0eff */
[----:B------:R-:W-:Y:S02]  /*5880*/  FSEL R5, R5, -INF , P0 ;  /* 0xff80000005057808 */ /* 0x000fe40000000000 */
[----:B--2---:R-:W-:-:S03]  /*5890*/  LEA R2, P1, R38, UR4, 0x2 ;  /* 0x0000000426027c11 */ /* 0x004fc6000f8210ff */
[----:B------:R-:W-:Y:S01]  /*58a0*/  FADD R5, R36, R5 ;  /* 0x0000000524057221 */ /* 0x000fe20000000000 */
[----:B------:R-:W-:-:S05]  /*58b0*/  LEA.HI.X R3, R38, UR5, R3, 0x2, P1 ;  /* 0x0000000526037c11 */ /* 0x000fca00088f1403 */
[----:B------:R-:W-:Y:S01]  /*58c0*/  STG.E desc[UR14][R2.64], R5 ;  /* 0x0000000502007986 */ /* 0x000fe2000c10190e */
[----:B------:R-:W-:Y:S05]  /*58d0*/  EXIT ;  /* 0x000000000000794d */ /* 0x000fea0003800000 */
        .weak           $__internal_0_$__cuda_sm3x_div_rn_noftz_f32_slowpath
        .type           $__internal_0_$__cuda_sm3x_div_rn_noftz_f32_slowpath,@function
        .size           $__internal_0_$__cuda_sm3x_div_rn_noftz_f32_slowpath,(.L_x_158 - $__internal_0_$__cuda_sm3x_div_rn_noftz_f32_slowpath)
$__internal_0_$__cuda_sm3x_div_rn_noftz_f32_slowpath:
[----:B------:R-:W-:Y:S01]  /*58e0*/  SHF.R.U32.HI R18, RZ, 0x17, R37 ;  /* 0x00000017ff127819 */ /* 0x000fe20000011625 */
[----:B------:R-:W-:Y:S01]  /*58f0*/  BSSY.RECONVERGENT B1, `(.L_x_146) ;  /* 0x0000063000017945 */ /* 0x000fe20003800200 */
[----:B------:R-:W-:Y:S02]  /*5900*/  SHF.R.U32.HI R0, RZ, 0x17, R4 ;  /* 0x00000017ff007819 */ /* 0x000fe40000011604 */
[----:B------:R-:W-:Y:S02]  /*5910*/  LOP3.LUT R18, R18, 0xff, RZ, 0xc0, !PT ;  /* 0x000000ff12127812 */ /* 0x000fe400078ec0ff */
[----:B------:R-:W-:Y:S02]  /*5920*/  LOP3.LUT R22, R0, 0xff, RZ, 0xc0, !PT ;  /* 0x000000ff00167812 */ /* 0x000fe400078ec0ff */
[----:B------:R-:W-:Y:S02]  /*5930*/  IADD3 R20, PT, PT, R18, -0x1, RZ ;  /* 0xffffffff12147810 */ /* 0x000fe40007ffe0ff */
[----:B------:R-:W-:-:S02]  /*5940*/  IADD3 R0, PT, PT, R22, -0x1, RZ ;  /* 0xffffffff16007810 */ /* 0x000fc40007ffe0ff */
[----:B------:R-:W-:Y:S02]  /*5950*/  ISETP.GT.U32.AND P0, PT, R20, 0xfd, PT ;  /* 0x000000fd1400780c */ /* 0x000fe40003f04070 */
[----:B------:R-:W-:Y:S02]  /*5960*/  MOV R19, R37 ;  /* 0x0000002500137202 */ /* 0x000fe40000000f00 */
[----:B------:R-:W-:-:S13]  /*5970*/  ISETP.GT.U32.OR P0, PT, R0, 0xfd, P0 ;  /* 0x000000fd0000780c */ /* 0x000fda0000704470 */
[----:B------:R-:W-:Y:S01]  /*5980*/  @!P0 MOV R17, RZ ;  /* 0x000000ff00118202 */ /* 0x000fe20000000f00 */
[----:B------:R-:W-:Y:S06]  /*5990*/  @!P0 BRA `(.L_x_147) ;  /* 0x00000000005c8947 */ /* 0x000fec0003800000 */
[----:B------:R-:W-:Y:S02]  /*59a0*/  FSETP.GTU.FTZ.AND P0, PT, |R4|, +INF , PT ;  /* 0x7f8000000400780b */ /* 0x000fe40003f1c200 */
[----:B------:R-:W-:-:S04]  /*59b0*/  FSETP.GTU.FTZ.AND P1, PT, |R37|, +INF , PT ;  /* 0x7f8000002500780b */ /* 0x000fc80003f3c200 */
[----:B------:R-:W-:-:S13]  /*59c0*/  PLOP3.LUT P0, PT, P0, P1, PT, 0xf8, 0x8f ;  /* 0x00000000008f781c */ /* 0x000fda0000703f70 */
[----:B------:R-:W-:Y:S05]  /*59d0*/  @P0 BRA `(.L_x_148) ;  /* 0x00000004004c0947 */ /* 0x000fea0003800000 */
[----:B------:R-:W-:-:S13]  /*59e0*/  LOP3.LUT P0, RZ, R19, 0x7fffffff, R4, 0xc8, !PT ;  /* 0x7fffffff13ff7812 */ /* 0x000fda000780c804 */
[----:B------:R-:W-:Y:S05]  /*59f0*/  @!P0 BRA `(.L_x_149) ;  /* 0x00000004003c8947 */ /* 0x000fea0003800000 */
[C---:B------:R-:W-:Y:S02]  /*5a00*/  FSETP.NEU.FTZ.AND P0, PT, |R4|.reuse, +INF , PT ;  /* 0x7f8000000400780b */ /* 0x040fe40003f1d200 */
[----:B------:R-:W-:Y:S02]  /*5a10*/  FSETP.NEU.FTZ.AND P3, PT, |R37|, +INF , PT ;  /* 0x7f8000002500780b */ /* 0x000fe40003f7d200 */
[----:B------:R-:W-:-:S11]  /*5a20*/  FSETP.NEU.FTZ.AND P1, PT, |R4|, +INF , PT ;  /* 0x7f8000000400780b */ /* 0x000fd60003f3d200 */
[----:B------:R-:W-:Y:S05]  /*5a30*/  @!P3 BRA !P0, `(.L_x_149) ;  /* 0x00000004002cb947 */ /* 0x000fea0004000000 */
[----:B------:R-:W-:-:S04]  /*5a40*/  LOP3.LUT P0, RZ, R4, 0x7fffffff, RZ, 0xc0, !PT ;  /* 0x7fffffff04ff7812 */ /* 0x000fc8000780c0ff */
[----:B------:R-:W-:-:S13]  /*5a50*/  PLOP3.LUT P0, PT, P3, P0, PT, 0x2f, 0xf2 ;  /* 0x0000000000f2781c */ /* 0x000fda0001f00577 */
[----:B------:R-:W-:Y:S05]  /*5a60*/  @P0 BRA `(.L_x_150) ;  /* 0x0000000400180947 */ /* 0x000fea0003800000 */
[----:B------:R-:W-:-:S04]  /*5a70*/  LOP3.LUT P0, RZ, R19, 0x7fffffff, RZ, 0xc0, !PT ;  /* 0x7fffffff13ff7812 */ /* 0x000fc8000780c0ff */
[----:B------:R-:W-:-:S13]  /*5a80*/  PLOP3.LUT P0, PT, P1, P0, PT, 0x2f, 0xf2 ;  /* 0x0000000000f2781c */ /* 0x000fda0000f00577 */
[----:B------:R-:W-:Y:S05]  /*5a90*/  @P0 BRA `(.L_x_151) ;  /* 0x0000000400000947 */ /* 0x000fea0003800000 */
[----:B------:R-:W-:Y:S02]  /*5aa0*/  ISETP.GE.AND P0, PT, R0, RZ, PT ;  /* 0x000000ff0000720c */ /* 0x000fe40003f06270 */
[----:B------:R-:W-:-:S11]  /*5ab0*/  ISETP.GE.AND P1, PT, R20, RZ, PT ;  /* 0x000000ff1400720c */ /* 0x000fd60003f26270 */
[----:B------:R-:W-:Y:S01]  /*5ac0*/  @P0 MOV R17, RZ ;  /* 0x000000ff00110202 */ /* 0x000fe20000000f00 */
[----:B------:R-:W-:Y:S01]  /*5ad0*/  @!P0 FFMA R4, R4, 1.84467440737095516160e+19, RZ ;  /* 0x5f80000004048823 */ /* 0x000fe200000000ff */
[----:B------:R-:W-:Y:S01]  /*5ae0*/  @!P0 MOV R17, 0xffffffc0 ;  /* 0xffffffc000118802 */ /* 0x000fe20000000f00 */
[----:B------:R-:W-:-:S03]  /*5af0*/  @!P1 FFMA R19, R37, 1.84467440737095516160e+19, RZ ;  /* 0x5f80000025139823 */ /* 0x000fc600000000ff */
[----:B------:R-:W-:-:S07]  /*5b00*/  @!P1 IADD3 R17, PT, PT, R17, 0x40, RZ ;  /* 0x0000004011119810 */ /* 0x000fce0007ffe0ff */
.L_x_147:
[----:B------:R-:W-:Y:S01]  /*5b10*/  LEA R0, R18, 0xc0800000, 0x17 ;  /* 0xc080000012007811 */ /* 0x000fe200078eb8ff */
[----:B------:R-:W-:Y:S03]  /*5b20*/  BSSY.RECONVERGENT B2, `(.L_x_152) ;  /* 0x0000036000027945 */ /* 0x000fe60003800200 */
[----:B------:R-:W-:Y:S02]  /*5b30*/  IADD3 R20, PT, PT, -R0, R19, RZ ;  /* 0x0000001300147210 */ /* 0x000fe40007ffe1ff */
[----:B------:R-:W-:Y:S02]  /*5b40*/  IADD3 R19, PT, PT, R22, -0x7f, RZ ;  /* 0xffffff8116137810 */ /* 0x000fe40007ffe0ff */
[----:B------:R-:W0:Y:S01]  /*5b50*/  MUFU.RCP R21, R20 ;  /* 0x0000001400157308 */ /* 0x000e220000001000 */
[----:B------:R-:W-:Y:S01]  /*5b60*/  FADD.FTZ R23, -R20, -RZ ;  /* 0x800000ff14177221 */ /* 0x000fe20000010100 */
[C---:B------:R-:W-:Y:S01]  /*5b70*/  IADD3 R18, PT, PT, R19.reuse, 0x7f, -R18 ;  /* 0x0000007f13127810 */ /* 0x040fe20007ffe812 */
[----:B------:R-:W-:-:S03]  /*5b80*/  IMAD R0, R19, -0x800000, R4 ;  /* 0xff80000013007824 */ /* 0x000fc600078e0204 */
[----:B------:R-:W-:Y:S01]  /*5b90*/  IADD3 R17, PT, PT, R18, R17, RZ ;  /* 0x0000001112117210 */ /* 0x000fe20007ffe0ff */
[----:B0-----:R-:W-:-:S04]  /*5ba0*/  FFMA R22, R21, R23, 1 ;  /* 0x3f80000015167423 */ /* 0x001fc80000000017 */
[----:B------:R-:W-:-:S04]  /*5bb0*/  FFMA R25, R21, R22, R21 ;  /* 0x0000001615197223 */ /* 0x000fc80000000015 */
[----:B------:R-:W-:-:S04]  /*5bc0*/  FFMA R4, R0, R25, RZ ;  /* 0x0000001900047223 */ /* 0x000fc800000000ff */
[----:B------:R-:W-:-:S04]  /*5bd0*/  FFMA R21, R23, R4, R0 ;  /* 0x0000000417157223 */ /* 0x000fc80000000000 */
[----:B------:R-:W-:-:S04]  /*5be0*/  FFMA R22, R25, R21, R4 ;  /* 0x0000001519167223 */ /* 0x000fc80000000004 */
[----:B------:R-:W-:-:S04]  /*5bf0*/  FFMA R23, R23, R22, R0 ;  /* 0x0000001617177223 */ /* 0x000fc80000000000 */
[----:B------:R-:W-:-:S05]  /*5c00*/  FFMA R0, R25, R23, R22 ;  /* 0x0000001719007223 */ /* 0x000fca0000000016 */
[----:B------:R-:W-:-:S04]  /*5c10*/  SHF.R.U32.HI R4, RZ, 0x17, R0 ;  /* 0x00000017ff047819 */ /* 0x000fc80000011600 */
[----:B------:R-:W-:-:S04]  /*5c20*/  LOP3.LUT R4, R4, 0xff, RZ, 0xc0, !PT ;  /* 0x000000ff04047812 */ /* 0x000fc800078ec0ff */
[----:B------:R-:W-:-:S04]  /*5c30*/  IADD3 R20, PT, PT, R4, R17, RZ ;  /* 0x0000001104147210 */ /* 0x000fc80007ffe0ff */
[----:B------:R-:W-:-:S04]  /*5c40*/  IADD3 R4, PT, PT, R20, -0x1, RZ ;  /* 0xffffffff14047810 */ /* 0x000fc80007ffe0ff */
[----:B------:R-:W-:-:S13]  /*5c50*/  ISETP.GE.U32.AND P0, PT, R4, 0xfe, PT ;  /* 0x000000fe0400780c */ /* 0x000fda0003f06070 */
[----:B------:R-:W-:Y:S05]  /*5c60*/  @!P0 BRA `(.L_x_153) ;  /* 0x0000000000808947 */ /* 0x000fea0003800000 */
[----:B------:R-:W-:-:S13]  /*5c70*/  ISETP.GT.AND P0, PT, R20, 0xfe, PT ;  /* 0x000000fe1400780c */ /* 0x000fda0003f04270 */
[----:B------:R-:W-:Y:S05]  /*5c80*/  @P0 BRA `(.L_x_154) ;  /* 0x00000000006c0947 */ /* 0x000fea0003800000 */
[----:B------:R-:W-:-:S13]  /*5c90*/  ISETP.GE.AND P0, PT, R20, 0x1, PT ;  /* 0x000000011400780c */ /* 0x000fda0003f06270 */
[----:B------:R-:W-:Y:S05]  /*5ca0*/  @P0 BRA `(.L_x_155) ;  /* 0x0000000000740947 */ /* 0x000fea0003800000 */
[----:B------:R-:W-:Y:S02]  /*5cb0*/  ISETP.GE.AND P0, PT, R20, -0x18, PT ;  /* 0xffffffe81400780c */ /* 0x000fe40003f06270 */
[----:B------:R-:W-:-:S11]  /*5cc0*/  LOP3.LUT R0, R0, 0x80000000, RZ, 0xc0, !PT ;  /* 0x8000000000007812 */ /* 0x000fd600078ec0ff */
[----:B------:R-:W-:Y:S05]  /*5cd0*/  @!P0 BRA `(.L_x_155) ;  /* 0x0000000000688947 */ /* 0x000fea0003800000 */
[CCC-:B------:R-:W-:Y:S01]  /*5ce0*/  FFMA.RZ R4, R25.reuse, R23.reuse, R22.reuse ;  /* 0x0000001719047223 */ /* 0x1c0fe2000000c016 */
[C---:B------:R-:W-:Y:S01]  /*5cf0*/  IADD3 R19, PT, PT, R20.reuse, 0x20, RZ ;  /* 0x0000002014137810 */ /* 0x040fe20007ffe0ff */
[CCC-:B------:R-:W-:Y:S01]  /*5d00*/  FFMA.RM R17, R25.reuse, R23.reuse, R22.reuse ;  /* 0x0000001719117223 */ /* 0x1c0fe20000004016 */
[----:B------:R-:W-:Y:S02]  /*5d10*/  ISETP.NE.AND P3, PT, R20, RZ, PT ;  /* 0x000000ff1400720c */ /* 0x000fe40003f65270 */
[----:B------:R-:W-:Y:S01]  /*5d20*/  LOP3.LUT R18, R4, 0x7fffff, RZ, 0xc0, !PT ;  /* 0x007fffff04127812 */ /* 0x000fe200078ec0ff */
[----:B------:R-:W-:Y:S01]  /*5d30*/  FFMA.RP R4, R25, R23, R22 ;  /* 0x0000001719047223 */ /* 0x000fe20000008016 */
[----:B------:R-:W-:Y:S02]  /*5d40*/  ISETP.NE.AND P1, PT, R20, RZ, PT ;  /* 0x000000ff1400720c */ /* 0x000fe40003f25270 */
[----:B------:R-:W-:Y:S02]  /*5d50*/  LOP3.LUT R18, R18, 0x800000, RZ, 0xfc, !PT ;  /* 0x0080000012127812 */ /* 0x000fe400078efcff */
[----:B------:R-:W-:-:S02]  /*5d60*/  IADD3 R20, PT, PT, -R20, RZ, RZ ;  /* 0x000000ff14147210 */ /* 0x000fc40007ffe1ff */
[----:B------:R-:W-:Y:S02]  /*5d70*/  SHF.L.U32 R19, R18, R19, RZ ;  /* 0x0000001312137219 */ /* 0x000fe400000006ff */
[----:B------:R-:W-:Y:S02]  /*5d80*/  FSETP.NEU.FTZ.AND P0, PT, R4, R17, PT ;  /* 0x000000110400720b */ /* 0x000fe40003f1d000 */
[----:B------:R-:W-:Y:S02]  /*5d90*/  SEL R17, R20, RZ, P3 ;  /* 0x000000ff14117207 */ /* 0x000fe40001800000 */
[----:B------:R-:W-:Y:S02]  /*5da0*/  ISETP.NE.AND P1, PT, R19, RZ, P1 ;  /* 0x000000ff1300720c */ /* 0x000fe40000f25270 */
[----:B------:R-:W-:Y:S02]  /*5db0*/  SHF.R.U32.HI R17, RZ, R17, R18 ;  /* 0x00000011ff117219 */ /* 0x000fe40000011612 */
[----:B------:R-:W-:-:S02]  /*5dc0*/  PLOP3.LUT P0, PT, P0, P1, PT, 0xf8, 0x8f ;  /* 0x00000000008f781c */ /* 0x000fc40000703f70 */
[----:B------:R-:W-:Y:S02]  /*5dd0*/  SHF.R.U32.HI R19, RZ, 0x1, R17 ;  /* 0x00000001ff137819 */ /* 0x000fe40000011611 */
[----:B------:R-:W-:-:S04]  /*5de0*/  SEL R4, RZ, 0x1, !P0 ;  /* 0x00000001ff047807 */ /* 0x000fc80004000000 */
[----:B------:R-:W-:-:S04]  /*5df0*/  LOP3.LUT R4, R4, 0x1, R19, 0xf8, !PT ;  /* 0x0000000104047812 */ /* 0x000fc800078ef813 */
[----:B------:R-:W-:-:S04]  /*5e00*/  LOP3.LUT R4, R4, R17, RZ, 0xc0, !PT ;  /* 0x0000001104047212 */ /* 0x000fc800078ec0ff */
[----:B------:R-:W-:-:S04]  /*5e10*/  IADD3 R19, PT, PT, R19, R4, RZ ;  /* 0x0000000413137210 */ /* 0x000fc80007ffe0ff */
[----:B------:R-:W-:Y:S01]  /*5e20*/  LOP3.LUT R0, R19, R0, RZ, 0xfc, !PT ;  /* 0x0000000013007212 */ /* 0x000fe200078efcff */
[----:B------:R-:W-:Y:S06]  /*5e30*/  BRA `(.L_x_155) ;  /* 0x0000000000107947 */ /* 0x000fec0003800000 */
.L_x_154:
[----:B------:R-:W-:-:S04]  /*5e40*/  LOP3.LUT R0, R0, 0x80000000, RZ, 0xc0, !PT ;  /* 0x8000000000007812 */ /* 0x000fc800078ec0ff */
[----:B------:R-:W-:Y:S01]  /*5e50*/  LOP3.LUT R0, R0, 0x7f800000, RZ, 0xfc, !PT ;  /* 0x7f80000000007812 */ /* 0x000fe200078efcff */
[----:B------:R-:W-:Y:S06]  /*5e60*/  BRA `(.L_x_155) ;  /* 0x0000000000047947 */ /* 0x000fec0003800000 */
.L_x_153:
[----:B------:R-:W-:-:S07]  /*5e70*/  LEA R0, R17, R0, 0x17 ;  /* 0x0000000011007211 */ /* 0x000fce00078eb8ff */
.L_x_155:
[----:B------:R-:W-:Y:S05]  /*5e80*/  BSYNC.RECONVERGENT B2 ;  /* 0x0000000000027941 */ /* 0x000fea0003800200 */
.L_x_152:
[----:B------:R-:W-:Y:S05]  /*5e90*/  BRA `(.L_x_156) ;  /* 0x0000000000207947 */ /* 0x000fea0003800000 */
.L_x_151:
[----:B------:R-:W-:-:S04]  /*5ea0*/  LOP3.LUT R0, R19, 0x80000000, R4, 0x48, !PT ;  /* 0x8000000013007812 */ /* 0x000fc800078e4804 */
[----:B------:R-:W-:Y:S01]  /*5eb0*/  LOP3.LUT R0, R0, 0x7f800000, RZ, 0xfc, !PT ;  /* 0x7f80000000007812 */ /* 0x000fe200078efcff */
[----:B------:R-:W-:Y:S06]  /*5ec0*/  BRA `(.L_x_156) ;  /* 0x0000000000147947 */ /* 0x000fec0003800000 */
.L_x_150:
[----:B------:R-:W-:Y:S01]  /*5ed0*/  LOP3.LUT R0, R19, 0x80000000, R4, 0x48, !PT ;  /* 0x8000000013007812 */ /* 0x000fe200078e4804 */
[----:B------:R-:W-:Y:S06]  /*5ee0*/  BRA `(.L_x_156) ;  /* 0x00000000000c7947 */ /* 0x000fec0003800000 */
.L_x_149:
[----:B------:R-:W0:Y:S01]  /*5ef0*/  MUFU.RSQ R0, -QNAN ;  /* 0xffc0000000007908 */ /* 0x000e220000001400 */
[----:B------:R-:W-:Y:S05]  /*5f00*/  BRA `(.L_x_156) ;  /* 0x0000000000047947 */ /* 0x000fea0003800000 */
.L_x_148:
[----:B------:R-:W-:-:S07]  /*5f10*/  FADD.FTZ R0, R4, R37 ;  /* 0x0000002504007221 */ /* 0x000fce0000010000 */
.L_x_156:
[----:B------:R-:W-:Y:S05]  /*5f20*/  BSYNC.RECONVERGENT B1 ;  /* 0x0000000000017941 */ /* 0x000fea0003800200 */
.L_x_146:
[----:B------:R-:W-:-:S04]  /*5f30*/  HFMA2 R17, -RZ, RZ, 0, 0 ;  /* 0x00000000ff117431 */ /* 0x000fc800000001ff */
[----:B0-----:R-:W-:Y:S05]  /*5f40*/  RET.REL.NODEC R16 `(_Z25flash_attention_kernel_v2PKfS0_S0_PfS1_iiiif) ;  /* 0xffffffa0102c7950 */ /* 0x001fea0003c3ffff */
.L_x_157:
        /* <DEDUP_REMOVED lines=11> */
.L_x_158:


//--------------------- .nv.shared._Z31flash_attention_backward_kernelPKfS0_S0_S0_S0_S0_PfS1_S1_iiiif --------------------------
	.section	.nv.shared._Z31flash_attention_backward_kernelPKfS0_S0_S0_S0_S0_PfS1_S1_iiiif,"aw",@nobits
	.sectionflags	@""
	.align	4
.nv.shared._Z31flash_attention_backward_kernelPKfS0_S0_S0_S0_S0_PfS1_S1_iiiif:
	.zero		17408


//--------------------- .nv.shared.reserved.0     --------------------------
	.section	.nv.shared.reserved.0,"aw",@nobits
	.weak		__nv_reservedSMEM_offset_0_alias
	.size		__nv_reservedSMEM_offset_0_alias, 0, 64
	.other		__nv_reservedSMEM_offset_0_alias,@"STO_CUDA_RESERVED_SHARED STV_DEFAULT"
__nv_reservedSMEM_offset_0_alias:
	.zero		0
	.zero		64


//--------------------- .nv.shared._Z25flash_attention_kernel_v2PKfS0_S0_PfS1_iiiif --------------------------
	.section	.nv.shared._Z25flash_attention_kernel_v2PKfS0_S0_PfS1_iiiif,"aw",@nobits
	.sectionflags	@""
	.align	4
.nv.shared._Z25flash_attention_kernel_v2PKfS0_S0_PfS1_iiiif:
	.zero		17408


//--------------------- .nv.constant0._Z31flash_attention_backward_kernelPKfS0_S0_S0_S0_S0_PfS1_S1_iiiif --------------------------
	.section	.nv.constant0._Z31flash_attention_backward_kernelPKfS0_S0_S0_S0_S0_PfS1_S1_iiiif,"a",@progbits
	.sectionflags	@""
	.align	4
.nv.constant0._Z31flash_attention_backward_kernelPKfS0_S0_S0_S0_S0_PfS1_S1_iiiif:
	.zero		988


//--------------------- .nv.constant0._Z25flash_attention_kernel_v2PKfS0_S0_PfS1_iiiif --------------------------
	.section	.nv.constant0._Z25flash_attention_kernel_v2PKfS0_S0_PfS1_iiiif,"a",@progbits
	.sectionflags	@""
	.align	4
.nv.constant0._Z25flash_attention_kernel_v2PKfS0_S0_PfS1_iiiif:
	.zero		956


//--------------------- SYMBOLS --------------------------

	.type		.nv.reservedSmem.offset0,@object
	.size		.nv.reservedSmem.offset0,0x4
	.type		.nv.reservedSmem.cap,@object
	.size		.nv.reservedSmem.cap,0x4
